//
// Generated by NVIDIA NVVM Compiler
//
// Compiler Build ID: CL-36424714
// Cuda compilation tools, release 13.0, V13.0.88
// Based on NVVM 20.0.0
//

.version 9.0
.target sm_100
.address_size 64

	// .globl	_Z18grid_sample_kernelPKfS0_Pfiiiiii

.visible .entry _Z18grid_sample_kernelPKfS0_Pfiiiiii(
	.param .u64 .ptr .align 1 _Z18grid_sample_kernelPKfS0_Pfiiiiii_param_0,
	.param .u64 .ptr .align 1 _Z18grid_sample_kernelPKfS0_Pfiiiiii_param_1,
	.param .u64 .ptr .align 1 _Z18grid_sample_kernelPKfS0_Pfiiiiii_param_2,
	.param .u32 _Z18grid_sample_kernelPKfS0_Pfiiiiii_param_3,
	.param .u32 _Z18grid_sample_kernelPKfS0_Pfiiiiii_param_4,
	.param .u32 _Z18grid_sample_kernelPKfS0_Pfiiiiii_param_5,
	.param .u32 _Z18grid_sample_kernelPKfS0_Pfiiiiii_param_6,
	.param .u32 _Z18grid_sample_kernelPKfS0_Pfiiiiii_param_7,
	.param .u32 _Z18grid_sample_kernelPKfS0_Pfiiiiii_param_8
)
{
	.reg .pred 	%p<2>;
	.reg .b32 	%r<50>;
	.reg .b32 	%f<32>;
	.reg .b64 	%rd<19>;

	ld.param.u64 	%rd1, [_Z18grid_sample_kernelPKfS0_Pfiiiiii_param_0];
	ld.param.u64 	%rd2, [_Z18grid_sample_kernelPKfS0_Pfiiiiii_param_1];
	ld.param.u64 	%rd3, [_Z18grid_sample_kernelPKfS0_Pfiiiiii_param_2];
	ld.param.u32 	%r7, [_Z18grid_sample_kernelPKfS0_Pfiiiiii_param_3];
	ld.param.u32 	%r2, [_Z18grid_sample_kernelPKfS0_Pfiiiiii_param_4];
	ld.param.u32 	%r3, [_Z18grid_sample_kernelPKfS0_Pfiiiiii_param_5];
	ld.param.u32 	%r4, [_Z18grid_sample_kernelPKfS0_Pfiiiiii_param_6];
	ld.param.u32 	%r5, [_Z18grid_sample_kernelPKfS0_Pfiiiiii_param_7];
	ld.param.u32 	%r6, [_Z18grid_sample_kernelPKfS0_Pfiiiiii_param_8];
	mov.u32 	%r8, %ctaid.x;
	mov.u32 	%r9, %ntid.x;
	mov.u32 	%r10, %tid.x;
	mad.lo.s32 	%r1, %r8, %r9, %r10;
	mul.lo.s32 	%r11, %r2, %r7;
	mul.lo.s32 	%r12, %r11, %r5;
	mul.lo.s32 	%r13, %r12, %r6;
	setp.ge.s32 	%p1, %r1, %r13;
	@%p1 bra 	$L__BB0_2;
	cvta.to.global.u64 	%rd4, %rd2;
	cvta.to.global.u64 	%rd5, %rd1;
	cvta.to.global.u64 	%rd6, %rd3;
	div.s32 	%r14, %r1, %r6;
	mul.lo.s32 	%r15, %r14, %r6;
	sub.s32 	%r16, %r1, %r15;
	rem.s32 	%r17, %r14, %r5;
	mul.lo.s32 	%r18, %r6, %r5;
	div.s32 	%r19, %r1, %r18;
	rem.s32 	%r20, %r19, %r2;
	mul.lo.s32 	%r21, %r18, %r2;
	div.s32 	%r22, %r1, %r21;
	mad.lo.s32 	%r23, %r22, %r5, %r17;
	mad.lo.s32 	%r24, %r23, %r6, %r16;
	shl.b32 	%r25, %r24, 1;
	mul.wide.s32 	%rd7, %r25, 4;
	add.s64 	%rd8, %rd4, %rd7;
	ld.global.f32 	%f1, [%rd8];
	ld.global.f32 	%f2, [%rd8+4];
	add.f32 	%f3, %f1, 0f3F800000;
	mul.f32 	%f4, %f3, 0f3F000000;
	add.s32 	%r26, %r4, -1;
	cvt.rn.f32.s32 	%f5, %r26;
	mul.f32 	%f6, %f4, %f5;
	add.f32 	%f7, %f2, 0f3F800000;
	mul.f32 	%f8, %f7, 0f3F000000;
	add.s32 	%r27, %r3, -1;
	cvt.rn.f32.s32 	%f9, %r27;
	mul.f32 	%f10, %f8, %f9;
	cvt.rmi.f32.f32 	%f11, %f6;
	cvt.rzi.s32.f32 	%r28, %f11;
	cvt.rmi.f32.f32 	%f12, %f10;
	cvt.rzi.s32.f32 	%r29, %f12;
	add.s32 	%r30, %r28, 1;
	add.s32 	%r31, %r29, 1;
	cvt.rn.f32.s32 	%f13, %r28;
	sub.f32 	%f14, %f6, %f13;
	cvt.rn.f32.s32 	%f15, %r29;
	sub.f32 	%f16, %f10, %f15;
	min.s32 	%r32, %r29, %r27;
	max.s32 	%r33, %r32, 0;
	min.s32 	%r34, %r28, %r26;
	max.s32 	%r35, %r34, 0;
	mad.lo.s32 	%r36, %r22, %r2, %r20;
	mul.lo.s32 	%r37, %r36, %r3;
	add.s32 	%r38, %r33, %r37;
	mul.lo.s32 	%r39, %r38, %r4;
	add.s32 	%r40, %r39, %r35;
	mul.wide.s32 	%rd9, %r40, 4;
	add.s64 	%rd10, %rd5, %rd9;
	ld.global.f32 	%f17, [%rd10];
	mov.f32 	%f18, 0f3F800000;
	sub.f32 	%f19, %f18, %f14;
	mul.f32 	%f20, %f17, %f19;
	sub.f32 	%f21, %f18, %f16;
	fma.rn.f32 	%f22, %f20, %f21, 0f00000000;
	min.s32 	%r41, %r30, %r26;
	max.s32 	%r42, %r41, 0;
	add.s32 	%r43, %r39, %r42;
	mul.wide.s32 	%rd11, %r43, 4;
	add.s64 	%rd12, %rd5, %rd11;
	ld.global.f32 	%f23, [%rd12];
	mul.f32 	%f24, %f23, %f14;
	fma.rn.f32 	%f25, %f24, %f21, %f22;
	min.s32 	%r44, %r31, %r27;
	max.s32 	%r45, %r44, 0;
	add.s32 	%r46, %r45, %r37;
	mul.lo.s32 	%r47, %r46, %r4;
	add.s32 	%r48, %r47, %r35;
	mul.wide.s32 	%rd13, %r48, 4;
	add.s64 	%rd14, %rd5, %rd13;
	ld.global.f32 	%f26, [%rd14];
	mul.f32 	%f27, %f26, %f19;
	fma.rn.f32 	%f28, %f16, %f27, %f25;
	add.s32 	%r49, %r47, %r42;
	mul.wide.s32 	%rd15, %r49, 4;
	add.s64 	%rd16, %rd5, %rd15;
	ld.global.f32 	%f29, [%rd16];
	mul.f32 	%f30, %f29, %f14;
	fma.rn.f32 	%f31, %f30, %f16, %f28;
	mul.wide.s32 	%rd17, %r1, 4;
	add.s64 	%rd18, %rd6, %rd17;
	st.global.f32 	[%rd18], %f31;
$L__BB0_2:
	ret;

}
	// .globl	_Z21compute_offset_kernelPKfS0_S0_Pfiiiii
.visible .entry _Z21compute_offset_kernelPKfS0_S0_Pfiiiii(
	.param .u64 .ptr .align 1 _Z21compute_offset_kernelPKfS0_S0_Pfiiiii_param_0,
	.param .u64 .ptr .align 1 _Z21compute_offset_kernelPKfS0_S0_Pfiiiii_param_1,
	.param .u64 .ptr .align 1 _Z21compute_offset_kernelPKfS0_S0_Pfiiiii_param_2,
	.param .u64 .ptr .align 1 _Z21compute_offset_kernelPKfS0_S0_Pfiiiii_param_3,
	.param .u32 _Z21compute_offset_kernelPKfS0_S0_Pfiiiii_param_4,
	.param .u32 _Z21compute_offset_kernelPKfS0_S0_Pfiiiii_param_5,
	.param .u32 _Z21compute_offset_kernelPKfS0_S0_Pfiiiii_param_6,
	.param .u32 _Z21compute_offset_kernelPKfS0_S0_Pfiiiii_param_7,
	.param .u32 _Z21compute_offset_kernelPKfS0_S0_Pfiiiii_param_8
)
{
	.reg .pred 	%p<11>;
	.reg .b32 	%r<63>;
	.reg .b32 	%f<66>;
	.reg .b64 	%rd<43>;

	ld.param.u64 	%rd5, [_Z21compute_offset_kernelPKfS0_S0_Pfiiiii_param_0];
	ld.param.u64 	%rd6, [_Z21compute_offset_kernelPKfS0_S0_Pfiiiii_param_1];
	ld.param.u64 	%rd3, [_Z21compute_offset_kernelPKfS0_S0_Pfiiiii_param_2];
	ld.param.u64 	%rd4, [_Z21compute_offset_kernelPKfS0_S0_Pfiiiii_param_3];
	ld.param.u32 	%r30, [_Z21compute_offset_kernelPKfS0_S0_Pfiiiii_param_4];
	ld.param.u32 	%r26, [_Z21compute_offset_kernelPKfS0_S0_Pfiiiii_param_5];
	ld.param.u32 	%r27, [_Z21compute_offset_kernelPKfS0_S0_Pfiiiii_param_6];
	ld.param.u32 	%r28, [_Z21compute_offset_kernelPKfS0_S0_Pfiiiii_param_7];
	ld.param.u32 	%r29, [_Z21compute_offset_kernelPKfS0_S0_Pfiiiii_param_8];
	cvta.to.global.u64 	%rd1, %rd6;
	cvta.to.global.u64 	%rd2, %rd5;
	mov.u32 	%r31, %ctaid.x;
	mov.u32 	%r32, %ntid.x;
	mov.u32 	%r33, %tid.x;
	mad.lo.s32 	%r1, %r31, %r32, %r33;
	mul.lo.s32 	%r34, %r27, %r30;
	mul.lo.s32 	%r35, %r34, %r28;
	mul.lo.s32 	%r36, %r35, %r29;
	setp.ge.s32 	%p1, %r1, %r36;
	@%p1 bra 	$L__BB1_14;
	cvta.to.global.u64 	%rd7, %rd3;
	div.s32 	%r37, %r1, %r28;
	mul.lo.s32 	%r38, %r37, %r28;
	sub.s32 	%r2, %r1, %r38;
	rem.s32 	%r3, %r37, %r27;
	mul.lo.s32 	%r4, %r28, %r27;
	div.s32 	%r39, %r1, %r4;
	rem.s32 	%r5, %r39, %r29;
	mul.lo.s32 	%r40, %r4, %r29;
	div.s32 	%r6, %r1, %r40;
	mul.wide.s32 	%rd8, %r5, 4;
	add.s64 	%rd9, %rd7, %rd8;
	ld.global.f32 	%f65, [%rd9];
	setp.lt.s32 	%p2, %r26, 1;
	@%p2 bra 	$L__BB1_13;
	mul.lo.s32 	%r7, %r6, %r26;
	mul.lo.s32 	%r8, %r5, %r26;
	and.b32  	%r9, %r26, 7;
	setp.lt.u32 	%p3, %r26, 8;
	mov.b32 	%r61, 0;
	@%p3 bra 	$L__BB1_5;
	and.b32  	%r61, %r26, 2147483640;
	neg.s32 	%r59, %r61;
	mul.lo.s32 	%r42, %r6, %r27;
	mad.lo.s32 	%r43, %r42, %r26, %r3;
	mad.lo.s32 	%r58, %r28, %r43, %r2;
	shl.b32 	%r13, %r4, 3;
	mul.wide.s32 	%rd14, %r4, 4;
	mov.u32 	%r57, %r8;
$L__BB1_4:
	.pragma "nounroll";
	mul.wide.s32 	%rd10, %r57, 4;
	add.s64 	%rd11, %rd1, %rd10;
	mul.wide.s32 	%rd12, %r58, 4;
	add.s64 	%rd13, %rd2, %rd12;
	ld.global.f32 	%f15, [%rd13];
	ld.global.f32 	%f16, [%rd11];
	fma.rn.f32 	%f17, %f15, %f16, %f65;
	add.s64 	%rd15, %rd13, %rd14;
	ld.global.f32 	%f18, [%rd15];
	ld.global.f32 	%f19, [%rd11+4];
	fma.rn.f32 	%f20, %f18, %f19, %f17;
	add.s64 	%rd16, %rd15, %rd14;
	ld.global.f32 	%f21, [%rd16];
	ld.global.f32 	%f22, [%rd11+8];
	fma.rn.f32 	%f23, %f21, %f22, %f20;
	add.s64 	%rd17, %rd16, %rd14;
	ld.global.f32 	%f24, [%rd17];
	ld.global.f32 	%f25, [%rd11+12];
	fma.rn.f32 	%f26, %f24, %f25, %f23;
	add.s64 	%rd18, %rd17, %rd14;
	ld.global.f32 	%f27, [%rd18];
	ld.global.f32 	%f28, [%rd11+16];
	fma.rn.f32 	%f29, %f27, %f28, %f26;
	add.s64 	%rd19, %rd18, %rd14;
	ld.global.f32 	%f30, [%rd19];
	ld.global.f32 	%f31, [%rd11+20];
	fma.rn.f32 	%f32, %f30, %f31, %f29;
	add.s64 	%rd20, %rd19, %rd14;
	ld.global.f32 	%f33, [%rd20];
	ld.global.f32 	%f34, [%rd11+24];
	fma.rn.f32 	%f35, %f33, %f34, %f32;
	add.s64 	%rd21, %rd20, %rd14;
	ld.global.f32 	%f36, [%rd21];
	ld.global.f32 	%f37, [%rd11+28];
	fma.rn.f32 	%f65, %f36, %f37, %f35;
	add.s32 	%r59, %r59, 8;
	add.s32 	%r58, %r58, %r13;
	add.s32 	%r57, %r57, 8;
	setp.ne.s32 	%p4, %r59, 0;
	@%p4 bra 	$L__BB1_4;
$L__BB1_5:
	setp.eq.s32 	%p5, %r9, 0;
	@%p5 bra 	$L__BB1_13;
	and.b32  	%r21, %r26, 3;
	setp.lt.u32 	%p6, %r9, 4;
	@%p6 bra 	$L__BB1_8;
	add.s32 	%r44, %r61, %r7;
	mad.lo.s32 	%r45, %r44, %r27, %r3;
	mad.lo.s32 	%r46, %r45, %r28, %r2;
	add.s32 	%r47, %r61, %r8;
	mul.wide.s32 	%rd22, %r46, 4;
	add.s64 	%rd23, %rd2, %rd22;
	ld.global.f32 	%f39, [%rd23];
	mul.wide.s32 	%rd24, %r47, 4;
	add.s64 	%rd25, %rd1, %rd24;
	ld.global.f32 	%f40, [%rd25];
	fma.rn.f32 	%f41, %f39, %f40, %f65;
	mul.wide.s32 	%rd26, %r4, 4;
	add.s64 	%rd27, %rd23, %rd26;
	ld.global.f32 	%f42, [%rd27];
	ld.global.f32 	%f43, [%rd25+4];
	fma.rn.f32 	%f44, %f42, %f43, %f41;
	add.s64 	%rd28, %rd27, %rd26;
	ld.global.f32 	%f45, [%rd28];
	ld.global.f32 	%f46, [%rd25+8];
	fma.rn.f32 	%f47, %f45, %f46, %f44;
	add.s64 	%rd29, %rd28, %rd26;
	ld.global.f32 	%f48, [%rd29];
	ld.global.f32 	%f49, [%rd25+12];
	fma.rn.f32 	%f65, %f48, %f49, %f47;
	add.s32 	%r61, %r61, 4;
$L__BB1_8:
	setp.eq.s32 	%p7, %r21, 0;
	@%p7 bra 	$L__BB1_13;
	setp.eq.s32 	%p8, %r21, 1;
	@%p8 bra 	$L__BB1_11;
	add.s32 	%r48, %r61, %r7;
	mad.lo.s32 	%r49, %r48, %r27, %r3;
	mad.lo.s32 	%r50, %r49, %r28, %r2;
	add.s32 	%r51, %r61, %r8;
	mul.wide.s32 	%rd30, %r50, 4;
	add.s64 	%rd31, %rd2, %rd30;
	ld.global.f32 	%f51, [%rd31];
	mul.wide.s32 	%rd32, %r51, 4;
	add.s64 	%rd33, %rd1, %rd32;
	ld.global.f32 	%f52, [%rd33];
	fma.rn.f32 	%f53, %f51, %f52, %f65;
	mul.wide.s32 	%rd34, %r4, 4;
	add.s64 	%rd35, %rd31, %rd34;
	ld.global.f32 	%f54, [%rd35];
	ld.global.f32 	%f55, [%rd33+4];
	fma.rn.f32 	%f65, %f54, %f55, %f53;
	add.s32 	%r61, %r61, 2;
$L__BB1_11:
	and.b32  	%r52, %r26, 1;
	setp.eq.b32 	%p9, %r52, 1;
	not.pred 	%p10, %p9;
	@%p10 bra 	$L__BB1_13;
	add.s32 	%r53, %r61, %r7;
	mad.lo.s32 	%r54, %r53, %r27, %r3;
	mad.lo.s32 	%r55, %r54, %r28, %r2;
	add.s32 	%r56, %r61, %r8;
	mul.wide.s32 	%rd36, %r55, 4;
	add.s64 	%rd37, %rd2, %rd36;
	ld.global.f32 	%f56, [%rd37];
	mul.wide.s32 	%rd38, %r56, 4;
	add.s64 	%rd39, %rd1, %rd38;
	ld.global.f32 	%f57, [%rd39];
	fma.rn.f32 	%f65, %f56, %f57, %f65;
$L__BB1_13:
	cvta.to.global.u64 	%rd40, %rd4;
	mul.wide.s32 	%rd41, %r1, 4;
	add.s64 	%rd42, %rd40, %rd41;
	st.global.f32 	[%rd42], %f65;
$L__BB1_14:
	ret;

}
	// .globl	_Z20pixel_shuffle_kernelPKfPfiiiii
.visible .entry _Z20pixel_shuffle_kernelPKfPfiiiii(
	.param .u64 .ptr .align 1 _Z20pixel_shuffle_kernelPKfPfiiiii_param_0,
	.param .u64 .ptr .align 1 _Z20pixel_shuffle_kernelPKfPfiiiii_param_1,
	.param .u32 _Z20pixel_shuffle_kernelPKfPfiiiii_param_2,
	.param .u32 _Z20pixel_shuffle_kernelPKfPfiiiii_param_3,
	.param .u32 _Z20pixel_shuffle_kernelPKfPfiiiii_param_4,
	.param .u32 _Z20pixel_shuffle_kernelPKfPfiiiii_param_5,
	.param .u32 _Z20pixel_shuffle_kernelPKfPfiiiii_param_6
)
{
	.reg .pred 	%p<2>;
	.reg .b32 	%r<37>;
	.reg .b32 	%f<2>;
	.reg .b64 	%rd<9>;

	ld.param.u64 	%rd1, [_Z20pixel_shuffle_kernelPKfPfiiiii_param_0];
	ld.param.u64 	%rd2, [_Z20pixel_shuffle_kernelPKfPfiiiii_param_1];
	ld.param.u32 	%r6, [_Z20pixel_shuffle_kernelPKfPfiiiii_param_2];
	ld.param.u32 	%r2, [_Z20pixel_shuffle_kernelPKfPfiiiii_param_3];
	ld.param.u32 	%r3, [_Z20pixel_shuffle_kernelPKfPfiiiii_param_4];
	ld.param.u32 	%r4, [_Z20pixel_shuffle_kernelPKfPfiiiii_param_5];
	ld.param.u32 	%r5, [_Z20pixel_shuffle_kernelPKfPfiiiii_param_6];
	mov.u32 	%r7, %ctaid.x;
	mov.u32 	%r8, %ntid.x;
	mov.u32 	%r9, %tid.x;
	mad.lo.s32 	%r1, %r7, %r8, %r9;
	mul.lo.s32 	%r10, %r2, %r6;
	mul.lo.s32 	%r11, %r10, %r3;
	mul.lo.s32 	%r12, %r11, %r4;
	mul.lo.s32 	%r13, %r12, %r5;
	mul.lo.s32 	%r14, %r13, %r5;
	setp.ge.s32 	%p1, %r1, %r14;
	@%p1 bra 	$L__BB2_2;
	cvta.to.global.u64 	%rd3, %rd1;
	cvta.to.global.u64 	%rd4, %rd2;
	mul.lo.s32 	%r15, %r5, %r4;
	div.s32 	%r16, %r1, %r15;
	mul.lo.s32 	%r17, %r16, %r15;
	sub.s32 	%r18, %r1, %r17;
	mul.lo.s32 	%r19, %r5, %r3;
	rem.s32 	%r20, %r16, %r19;
	mul.lo.s32 	%r21, %r19, %r15;
	div.s32 	%r22, %r1, %r21;
	rem.s32 	%r23, %r22, %r2;
	mul.lo.s32 	%r24, %r21, %r2;
	div.s32 	%r25, %r1, %r24;
	div.s32 	%r26, %r20, %r5;
	div.s32 	%r27, %r18, %r5;
	mul.lo.s32 	%r28, %r26, %r5;
	sub.s32 	%r29, %r20, %r28;
	mul.lo.s32 	%r30, %r27, %r5;
	sub.s32 	%r31, %r18, %r30;
	mad.lo.s32 	%r32, %r25, %r2, %r23;
	mad.lo.s32 	%r33, %r32, %r5, %r29;
	mad.lo.s32 	%r34, %r33, %r5, %r31;
	mad.lo.s32 	%r35, %r34, %r3, %r26;
	mad.lo.s32 	%r36, %r35, %r4, %r27;
	mul.wide.s32 	%rd5, %r36, 4;
	add.s64 	%rd6, %rd3, %rd5;
	ld.global.f32 	%f1, [%rd6];
	mul.wide.s32 	%rd7, %r1, 4;
	add.s64 	%rd8, %rd4, %rd7;
	st.global.f32 	[%rd8], %f1;
$L__BB2_2:
	ret;

}
	// .globl	_Z22pixel_unshuffle_kernelPKfPfiiiii
.visible .entry _Z22pixel_unshuffle_kernelPKfPfiiiii(
	.param .u64 .ptr .align 1 _Z22pixel_unshuffle_kernelPKfPfiiiii_param_0,
	.param .u64 .ptr .align 1 _Z22pixel_unshuffle_kernelPKfPfiiiii_param_1,
	.param .u32 _Z22pixel_unshuffle_kernelPKfPfiiiii_param_2,
	.param .u32 _Z22pixel_unshuffle_kernelPKfPfiiiii_param_3,
	.param .u32 _Z22pixel_unshuffle_kernelPKfPfiiiii_param_4,
	.param .u32 _Z22pixel_unshuffle_kernelPKfPfiiiii_param_5,
	.param .u32 _Z22pixel_unshuffle_kernelPKfPfiiiii_param_6
)
{
	.reg .pred 	%p<2>;
	.reg .b32 	%r<37>;
	.reg .b32 	%f<2>;
	.reg .b64 	%rd<9>;

	ld.param.u64 	%rd1, [_Z22pixel_unshuffle_kernelPKfPfiiiii_param_0];
	ld.param.u64 	%rd2, [_Z22pixel_unshuffle_kernelPKfPfiiiii_param_1];
	ld.param.u32 	%r6, [_Z22pixel_unshuffle_kernelPKfPfiiiii_param_2];
	ld.param.u32 	%r2, [_Z22pixel_unshuffle_kernelPKfPfiiiii_param_3];
	ld.param.u32 	%r3, [_Z22pixel_unshuffle_kernelPKfPfiiiii_param_4];
	ld.param.u32 	%r4, [_Z22pixel_unshuffle_kernelPKfPfiiiii_param_5];
	ld.param.u32 	%r5, [_Z22pixel_unshuffle_kernelPKfPfiiiii_param_6];
	mov.u32 	%r7, %ctaid.x;
	mov.u32 	%r8, %ntid.x;
	mov.u32 	%r9, %tid.x;
	mad.lo.s32 	%r1, %r7, %r8, %r9;
	mul.lo.s32 	%r10, %r2, %r6;
	mul.lo.s32 	%r11, %r10, %r3;
	mul.lo.s32 	%r12, %r11, %r4;
	mul.lo.s32 	%r13, %r12, %r5;
	mul.lo.s32 	%r14, %r13, %r5;
	setp.ge.s32 	%p1, %r1, %r14;
	@%p1 bra 	$L__BB3_2;
	cvta.to.global.u64 	%rd3, %rd1;
	cvta.to.global.u64 	%rd4, %rd2;
	div.s32 	%r15, %r1, %r4;
	mul.lo.s32 	%r16, %r15, %r4;
	sub.s32 	%r17, %r1, %r16;
	rem.s32 	%r18, %r15, %r3;
	mul.lo.s32 	%r19, %r4, %r3;
	div.s32 	%r20, %r1, %r19;
	mul.lo.s32 	%r21, %r5, %r5;
	mul.lo.s32 	%r22, %r21, %r2;
	rem.s32 	%r23, %r20, %r22;
	mul.lo.s32 	%r24, %r22, %r19;
	div.s32 	%r25, %r1, %r24;
	div.s32 	%r26, %r23, %r21;
	mul.lo.s32 	%r27, %r26, %r21;
	sub.s32 	%r28, %r23, %r27;
	div.s32 	%r29, %r28, %r5;
	mul.lo.s32 	%r30, %r29, %r5;
	sub.s32 	%r31, %r28, %r30;
	mad.lo.s32 	%r32, %r25, %r2, %r26;
	mad.lo.s32 	%r33, %r32, %r3, %r18;
	mad.lo.s32 	%r34, %r33, %r5, %r29;
	mad.lo.s32 	%r35, %r34, %r4, %r17;
	mad.lo.s32 	%r36, %r35, %r5, %r31;
	mul.wide.s32 	%rd5, %r36, 4;
	add.s64 	%rd6, %rd3, %rd5;
	ld.global.f32 	%f1, [%rd6];
	mul.wide.s32 	%rd7, %r1, 4;
	add.s64 	%rd8, %rd4, %rd7;
	st.global.f32 	[%rd8], %f1;
$L__BB3_2:
	ret;

}
	// .globl	_Z17build_grid_kernelPKfS0_Pfiiiiif
.visible .entry _Z17build_grid_kernelPKfS0_Pfiiiiif(
	.param .u64 .ptr .align 1 _Z17build_grid_kernelPKfS0_Pfiiiiif_param_0,
	.param .u64 .ptr .align 1 _Z17build_grid_kernelPKfS0_Pfiiiiif_param_1,
	.param .u64 .ptr .align 1 _Z17build_grid_kernelPKfS0_Pfiiiiif_param_2,
	.param .u32 _Z17build_grid_kernelPKfS0_Pfiiiiif_param_3,
	.param .u32 _Z17build_grid_kernelPKfS0_Pfiiiiif_param_4,
	.param .u32 _Z17build_grid_kernelPKfS0_Pfiiiiif_param_5,
	.param .u32 _Z17build_grid_kernelPKfS0_Pfiiiiif_param_6,
	.param .u32 _Z17build_grid_kernelPKfS0_Pfiiiiif_param_7,
	.param .f32 _Z17build_grid_kernelPKfS0_Pfiiiiif_param_8
)
{
	.reg .pred 	%p<2>;
	.reg .b32 	%r<50>;
	.reg .b32 	%f<22>;
	.reg .b64 	%rd<17>;

	ld.param.u64 	%rd1, [_Z17build_grid_kernelPKfS0_Pfiiiiif_param_0];
	ld.param.u64 	%rd2, [_Z17build_grid_kernelPKfS0_Pfiiiiif_param_1];
	ld.param.u64 	%rd3, [_Z17build_grid_kernelPKfS0_Pfiiiiif_param_2];
	ld.param.u32 	%r6, [_Z17build_grid_kernelPKfS0_Pfiiiiif_param_3];
	ld.param.u32 	%r2, [_Z17build_grid_kernelPKfS0_Pfiiiiif_param_4];
	ld.param.u32 	%r3, [_Z17build_grid_kernelPKfS0_Pfiiiiif_param_5];
	ld.param.u32 	%r4, [_Z17build_grid_kernelPKfS0_Pfiiiiif_param_6];
	ld.param.u32 	%r5, [_Z17build_grid_kernelPKfS0_Pfiiiiif_param_7];
	ld.param.f32 	%f1, [_Z17build_grid_kernelPKfS0_Pfiiiiif_param_8];
	mov.u32 	%r7, %ctaid.x;
	mov.u32 	%r8, %ntid.x;
	mov.u32 	%r9, %tid.x;
	mad.lo.s32 	%r1, %r7, %r8, %r9;
	mul.lo.s32 	%r10, %r2, %r6;
	mul.lo.s32 	%r11, %r10, %r3;
	mul.lo.s32 	%r12, %r11, %r4;
	mul.lo.s32 	%r13, %r12, %r5;
	mul.lo.s32 	%r14, %r13, %r5;
	setp.ge.s32 	%p1, %r1, %r14;
	@%p1 bra 	$L__BB4_2;
	cvta.to.global.u64 	%rd4, %rd1;
	cvta.to.global.u64 	%rd5, %rd2;
	cvta.to.global.u64 	%rd6, %rd3;
	mul.lo.s32 	%r15, %r5, %r4;
	div.s32 	%r16, %r1, %r15;
	mul.lo.s32 	%r17, %r16, %r15;
	sub.s32 	%r18, %r1, %r17;
	mul.lo.s32 	%r19, %r5, %r3;
	rem.s32 	%r20, %r16, %r19;
	mul.lo.s32 	%r21, %r19, %r15;
	div.s32 	%r22, %r1, %r21;
	rem.s32 	%r23, %r22, %r2;
	mul.lo.s32 	%r24, %r21, %r2;
	div.s32 	%r25, %r1, %r24;
	div.s32 	%r26, %r20, %r5;
	div.s32 	%r27, %r18, %r5;
	mul.lo.s32 	%r28, %r5, %r23;
	shl.b32 	%r29, %r28, 1;
	mul.lo.s32 	%r30, %r26, %r5;
	sub.s32 	%r31, %r20, %r30;
	mul.lo.s32 	%r32, %r27, %r5;
	sub.s32 	%r33, %r18, %r32;
	add.s32 	%r34, %r31, %r29;
	mad.lo.s32 	%r35, %r34, %r5, %r33;
	mul.lo.s32 	%r36, %r5, %r2;
	mul.lo.s32 	%r37, %r36, %r5;
	mul.lo.s32 	%r38, %r37, %r25;
	shl.b32 	%r39, %r38, 1;
	add.s32 	%r40, %r35, %r39;
	mad.lo.s32 	%r41, %r40, %r3, %r26;
	mad.lo.s32 	%r42, %r41, %r4, %r27;
	add.s32 	%r43, %r40, %r37;
	mad.lo.s32 	%r44, %r43, %r3, %r26;
	mad.lo.s32 	%r45, %r44, %r4, %r27;
	mul.wide.s32 	%rd7, %r42, 4;
	add.s64 	%rd8, %rd4, %rd7;
	ld.global.f32 	%f2, [%rd8];
	mul.wide.s32 	%rd9, %r35, 4;
	add.s64 	%rd10, %rd5, %rd9;
	ld.global.f32 	%f3, [%rd10];
	fma.rn.f32 	%f4, %f1, %f2, %f3;
	mul.wide.s32 	%rd11, %r45, 4;
	add.s64 	%rd12, %rd4, %rd11;
	ld.global.f32 	%f5, [%rd12];
	mul.wide.s32 	%rd13, %r37, 4;
	add.s64 	%rd14, %rd10, %rd13;
	ld.global.f32 	%f6, [%rd14];
	fma.rn.f32 	%f7, %f1, %f5, %f6;
	cvt.rn.f32.s32 	%f8, %r18;
	add.f32 	%f9, %f8, 0f3F000000;
	cvt.rn.f32.s32 	%f10, %r20;
	add.f32 	%f11, %f10, 0f3F000000;
	add.f32 	%f12, %f9, %f4;
	add.f32 	%f13, %f12, %f12;
	cvt.rn.f32.s32 	%f14, %r15;
	div.rn.f32 	%f15, %f13, %f14;
	add.f32 	%f16, %f15, 0fBF800000;
	add.f32 	%f17, %f11, %f7;
	add.f32 	%f18, %f17, %f17;
	cvt.rn.f32.s32 	%f19, %r19;
	div.rn.f32 	%f20, %f18, %f19;
	add.f32 	%f21, %f20, 0fBF800000;
	mad.lo.s32 	%r46, %r25, %r2, %r23;
	mad.lo.s32 	%r47, %r46, %r19, %r20;
	mad.lo.s32 	%r48, %r47, %r15, %r18;
	shl.b32 	%r49, %r48, 1;
	mul.wide.s32 	%rd15, %r49, 4;
	add.s64 	%rd16, %rd6, %rd15;
	st.global.f32 	[%rd16], %f16;
	st.global.f32 	[%rd16+4], %f21;
$L__BB4_2:
	ret;

}
	// .globl	_Z23nearest_upsample_kernelPKfPfiiiii
.visible .entry _Z23nearest_upsample_kernelPKfPfiiiii(
	.param .u64 .ptr .align 1 _Z23nearest_upsample_kernelPKfPfiiiii_param_0,
	.param .u64 .ptr .align 1 _Z23nearest_upsample_kernelPKfPfiiiii_param_1,
	.param .u32 _Z23nearest_upsample_kernelPKfPfiiiii_param_2,
	.param .u32 _Z23nearest_upsample_kernelPKfPfiiiii_param_3,
	.param .u32 _Z23nearest_upsample_kernelPKfPfiiiii_param_4,
	.param .u32 _Z23nearest_upsample_kernelPKfPfiiiii_param_5,
	.param .u32 _Z23nearest_upsample_kernelPKfPfiiiii_param_6
)
{
	.reg .pred 	%p<2>;
	.reg .b32 	%r<31>;
	.reg .b32 	%f<2>;
	.reg .b64 	%rd<9>;

	ld.param.u64 	%rd1, [_Z23nearest_upsample_kernelPKfPfiiiii_param_0];
	ld.param.u64 	%rd2, [_Z23nearest_upsample_kernelPKfPfiiiii_param_1];
	ld.param.u32 	%r6, [_Z23nearest_upsample_kernelPKfPfiiiii_param_2];
	ld.param.u32 	%r2, [_Z23nearest_upsample_kernelPKfPfiiiii_param_3];
	ld.param.u32 	%r3, [_Z23nearest_upsample_kernelPKfPfiiiii_param_4];
	ld.param.u32 	%r4, [_Z23nearest_upsample_kernelPKfPfiiiii_param_5];
	ld.param.u32 	%r5, [_Z23nearest_upsample_kernelPKfPfiiiii_param_6];
	mov.u32 	%r7, %ctaid.x;
	mov.u32 	%r8, %ntid.x;
	mov.u32 	%r9, %tid.x;
	mad.lo.s32 	%r1, %r7, %r8, %r9;
	mul.lo.s32 	%r10, %r2, %r6;
	mul.lo.s32 	%r11, %r10, %r3;
	mul.lo.s32 	%r12, %r11, %r4;
	mul.lo.s32 	%r13, %r12, %r5;
	mul.lo.s32 	%r14, %r13, %r5;
	setp.ge.s32 	%p1, %r1, %r14;
	@%p1 bra 	$L__BB5_2;
	cvta.to.global.u64 	%rd3, %rd1;
	cvta.to.global.u64 	%rd4, %rd2;
	mul.lo.s32 	%r15, %r5, %r4;
	div.s32 	%r16, %r1, %r15;
	mul.lo.s32 	%r17, %r16, %r15;
	sub.s32 	%r18, %r1, %r17;
	mul.lo.s32 	%r19, %r5, %r3;
	rem.s32 	%r20, %r16, %r19;
	mul.lo.s32 	%r21, %r19, %r15;
	div.s32 	%r22, %r1, %r21;
	rem.s32 	%r23, %r22, %r2;
	mul.lo.s32 	%r24, %r21, %r2;
	div.s32 	%r25, %r1, %r24;
	div.s32 	%r26, %r20, %r5;
	div.s32 	%r27, %r18, %r5;
	mad.lo.s32 	%r28, %r25, %r2, %r23;
	mad.lo.s32 	%r29, %r28, %r3, %r26;
	mad.lo.s32 	%r30, %r29, %r4, %r27;
	mul.wide.s32 	%rd5, %r30, 4;
	add.s64 	%rd6, %rd3, %rd5;
	ld.global.f32 	%f1, [%rd6];
	mul.wide.s32 	%rd7, %r1, 4;
	add.s64 	%rd8, %rd4, %rd7;
	st.global.f32 	[%rd8], %f1;
$L__BB5_2:
	ret;

}
	// .globl	_Z31bilinear_upsample_kernel_simplePKfPfiiiii
.visible .entry _Z31bilinear_upsample_kernel_simplePKfPfiiiii(
	.param .u64 .ptr .align 1 _Z31bilinear_upsample_kernel_simplePKfPfiiiii_param_0,
	.param .u64 .ptr .align 1 _Z31bilinear_upsample_kernel_simplePKfPfiiiii_param_1,
	.param .u32 _Z31bilinear_upsample_kernel_simplePKfPfiiiii_param_2,
	.param .u32 _Z31bilinear_upsample_kernel_simplePKfPfiiiii_param_3,
	.param .u32 _Z31bilinear_upsample_kernel_simplePKfPfiiiii_param_4,
	.param .u32 _Z31bilinear_upsample_kernel_simplePKfPfiiiii_param_5,
	.param .u32 _Z31bilinear_upsample_kernel_simplePKfPfiiiii_param_6
)
{
	.reg .pred 	%p<2>;
	.reg .b32 	%r<43>;
	.reg .b32 	%f<39>;
	.reg .b64 	%rd<15>;

	ld.param.u64 	%rd1, [_Z31bilinear_upsample_kernel_simplePKfPfiiiii_param_0];
	ld.param.u64 	%rd2, [_Z31bilinear_upsample_kernel_simplePKfPfiiiii_param_1];
	ld.param.u32 	%r6, [_Z31bilinear_upsample_kernel_simplePKfPfiiiii_param_2];
	ld.param.u32 	%r2, [_Z31bilinear_upsample_kernel_simplePKfPfiiiii_param_3];
	ld.param.u32 	%r3, [_Z31bilinear_upsample_kernel_simplePKfPfiiiii_param_4];
	ld.param.u32 	%r4, [_Z31bilinear_upsample_kernel_simplePKfPfiiiii_param_5];
	ld.param.u32 	%r5, [_Z31bilinear_upsample_kernel_simplePKfPfiiiii_param_6];
	mov.u32 	%r7, %ctaid.x;
	mov.u32 	%r8, %ntid.x;
	mov.u32 	%r9, %tid.x;
	mad.lo.s32 	%r1, %r7, %r8, %r9;
	mul.lo.s32 	%r10, %r2, %r6;
	mul.lo.s32 	%r11, %r10, %r3;
	mul.lo.s32 	%r12, %r11, %r4;
	mul.lo.s32 	%r13, %r12, %r5;
	mul.lo.s32 	%r14, %r13, %r5;
	setp.ge.s32 	%p1, %r1, %r14;
	@%p1 bra 	$L__BB6_2;
	cvta.to.global.u64 	%rd3, %rd1;
	cvta.to.global.u64 	%rd4, %rd2;
	mul.lo.s32 	%r15, %r5, %r4;
	div.s32 	%r16, %r1, %r15;
	mul.lo.s32 	%r17, %r16, %r15;
	sub.s32 	%r18, %r1, %r17;
	mul.lo.s32 	%r19, %r5, %r3;
	rem.s32 	%r20, %r16, %r19;
	mul.lo.s32 	%r21, %r19, %r15;
	div.s32 	%r22, %r1, %r21;
	rem.s32 	%r23, %r22, %r2;
	mul.lo.s32 	%r24, %r21, %r2;
	div.s32 	%r25, %r1, %r24;
	cvt.rn.f32.s32 	%f1, %r20;
	add.f32 	%f2, %f1, 0f3F000000;
	cvt.rn.f32.s32 	%f3, %r5;
	div.rn.f32 	%f4, %f2, %f3;
	add.f32 	%f5, %f4, 0fBF000000;
	cvt.rn.f32.s32 	%f6, %r18;
	add.f32 	%f7, %f6, 0f3F000000;
	div.rn.f32 	%f8, %f7, %f3;
	add.f32 	%f9, %f8, 0fBF000000;
	cvt.rn.f32.s32 	%f10, %r3;
	add.f32 	%f11, %f10, 0fBF800000;
	min.f32 	%f12, %f5, %f11;
	max.f32 	%f13, %f12, 0f00000000;
	cvt.rn.f32.s32 	%f14, %r4;
	add.f32 	%f15, %f14, 0fBF800000;
	min.f32 	%f16, %f9, %f15;
	max.f32 	%f17, %f16, 0f00000000;
	cvt.rmi.f32.f32 	%f18, %f13;
	cvt.rzi.s32.f32 	%r26, %f18;
	cvt.rmi.f32.f32 	%f19, %f17;
	cvt.rzi.s32.f32 	%r27, %f19;
	add.s32 	%r28, %r26, 1;
	add.s32 	%r29, %r3, -1;
	min.s32 	%r30, %r28, %r29;
	add.s32 	%r31, %r27, 1;
	add.s32 	%r32, %r4, -1;
	min.s32 	%r33, %r31, %r32;
	cvt.rn.f32.s32 	%f20, %r26;
	sub.f32 	%f21, %f13, %f20;
	cvt.rn.f32.s32 	%f22, %r27;
	sub.f32 	%f23, %f17, %f22;
	mad.lo.s32 	%r34, %r25, %r2, %r23;
	mul.lo.s32 	%r35, %r4, %r3;
	mul.lo.s32 	%r36, %r35, %r34;
	mad.lo.s32 	%r37, %r26, %r4, %r36;
	add.s32 	%r38, %r37, %r27;
	mul.wide.s32 	%rd5, %r38, 4;
	add.s64 	%rd6, %rd3, %rd5;
	ld.global.f32 	%f24, [%rd6];
	add.s32 	%r39, %r37, %r33;
	mul.wide.s32 	%rd7, %r39, 4;
	add.s64 	%rd8, %rd3, %rd7;
	ld.global.f32 	%f25, [%rd8];
	mad.lo.s32 	%r40, %r30, %r4, %r36;
	add.s32 	%r41, %r40, %r27;
	mul.wide.s32 	%rd9, %r41, 4;
	add.s64 	%rd10, %rd3, %rd9;
	ld.global.f32 	%f26, [%rd10];
	add.s32 	%r42, %r40, %r33;
	mul.wide.s32 	%rd11, %r42, 4;
	add.s64 	%rd12, %rd3, %rd11;
	ld.global.f32 	%f27, [%rd12];
	mov.f32 	%f28, 0f3F800000;
	sub.f32 	%f29, %f28, %f21;
	mul.f32 	%f30, %f24, %f29;
	sub.f32 	%f31, %f28, %f23;
	mul.f32 	%f32, %f25, %f29;
	mul.f32 	%f33, %f23, %f32;
	fma.rn.f32 	%f34, %f31, %f30, %f33;
	mul.f32 	%f35, %f26, %f21;
	fma.rn.f32 	%f36, %f31, %f35, %f34;
	mul.f32 	%f37, %f27, %f21;
	fma.rn.f32 	%f38, %f23, %f37, %f36;
	mul.wide.s32 	%rd13, %r1, 4;
	add.s64 	%rd14, %rd4, %rd13;
	st.global.f32 	[%rd14], %f38;
$L__BB6_2:
	ret;

}


// ===== COMPILED SASS (sm_100) =====

	.target	sm_100

	.elftype	@"ET_EXEC"


//--------------------- .note.nv.tkinfo           --------------------------
	.section	.note.nv.tkinfo,"",@"SHT_NOTE"
	.sectionflags	@"SHF_NOTE_NV_TKINFO"
	.tkinfo
        /*0018*/ 	.word	0x00000002
        /*0030*/ 	.string	""
        /*0030*/ 	.string	"ptxas"
        /*0030*/ 	.string	"Cuda compilation tools, release 13.0, V13.0.88"
        /*0030*/ 	.string	"Build cuda_13.0.r13.0/compiler.36424714_0"
        /*0030*/ 	.string	"-arch sm_100 -m 64 "



//--------------------- .note.nv.cuinfo           --------------------------
	.section	.note.nv.cuinfo,"",@"SHT_NOTE"
	.sectionflags	@"SHF_NOTE_NV_CUINFO"
        /*0018*/ 	.short	0x0002
        /*001a*/ 	.short	0x0064
        /*001c*/ 	.short	0x0082
	.zero		2


//--------------------- .nv.info                  --------------------------
	.section	.nv.info,"",@"SHT_CUDA_INFO"
	.align	4


	//----- nvinfo : EIATTR_REGCOUNT
	.align		4
        /*0000*/ 	.byte	0x04, 0x2f
        /*0002*/ 	.short	(.L_1 - .L_0)
	.align		4
.L_0:
        /*0004*/ 	.word	index@(_Z18grid_sample_kernelPKfS0_Pfiiiiii)
        /*0008*/ 	.word	0x00000014


	//----- nvinfo : EIATTR_FRAME_SIZE
	.align		4
.L_1:
        /*000c*/ 	.byte	0x04, 0x11
        /*000e*/ 	.short	(.L_3 - .L_2)
	.align		4
.L_2:
        /*0010*/ 	.word	index@(_Z18grid_sample_kernelPKfS0_Pfiiiiii)
        /*0014*/ 	.word	0x00000000


	//----- nvinfo : EIATTR_REGCOUNT
	.align		4
.L_3:
        /*0018*/ 	.byte	0x04, 0x2f
        /*001a*/ 	.short	(.L_5 - .L_4)
	.align		4
.L_4:
        /*001c*/ 	.word	index@(_Z21compute_offset_kernelPKfS0_S0_Pfiiiii)
        /*0020*/ 	.word	0x00000020


	//----- nvinfo : EIATTR_FRAME_SIZE
	.align		4
.L_5:
        /*0024*/ 	.byte	0x04, 0x11
        /*0026*/ 	.short	(.L_7 - .L_6)
	.align		4
.L_6:
        /*0028*/ 	.word	index@(_Z21compute_offset_kernelPKfS0_S0_Pfiiiii)
        /*002c*/ 	.word	0x00000000


	//----- nvinfo : EIATTR_REGCOUNT
	.align		4
.L_7:
        /*0030*/ 	.byte	0x04, 0x2f
        /*0032*/ 	.short	(.L_9 - .L_8)
	.align		4
.L_8:
        /*0034*/ 	.word	index@(_Z20pixel_shuffle_kernelPKfPfiiiii)
        /*0038*/ 	.word	0x0000001c


	//----- nvinfo : EIATTR_FRAME_SIZE
	.align		4
.L_9:
        /*003c*/ 	.byte	0x04, 0x11
        /*003e*/ 	.short	(.L_11 - .L_10)
	.align		4
.L_10:
        /*0040*/ 	.word	index@(_Z20pixel_shuffle_kernelPKfPfiiiii)
        /*0044*/ 	.word	0x00000000


	//----- nvinfo : EIATTR_REGCOUNT
	.align		4
.L_11:
        /*0048*/ 	.byte	0x04, 0x2f
        /*004a*/ 	.short	(.L_13 - .L_12)
	.align		4
.L_12:
        /*004c*/ 	.word	index@(_Z22pixel_unshuffle_kernelPKfPfiiiii)
        /*0050*/ 	.word	0x0000001a


	//----- nvinfo : EIATTR_FRAME_SIZE
	.align		4
.L_13:
        /*0054*/ 	.byte	0x04, 0x11
        /*0056*/ 	.short	(.L_15 - .L_14)
	.align		4
.L_14:
        /*0058*/ 	.word	index@(_Z22pixel_unshuffle_kernelPKfPfiiiii)
        /*005c*/ 	.word	0x00000000


	//----- nvinfo : EIATTR_REGCOUNT
	.align		4
.L_15:
        /*0060*/ 	.byte	0x04, 0x2f
        /*0062*/ 	.short	(.L_17 - .L_16)
	.align		4
.L_16:
        /*0064*/ 	.word	index@(_Z17build_grid_kernelPKfS0_Pfiiiiif)
        /*0068*/ 	.word	0x0000001c


	//----- nvinfo : EIATTR_FRAME_SIZE
	.align		4
.L_17:
        /*006c*/ 	.byte	0x04, 0x11
        /*006e*/ 	.short	(.L_19 - .L_18)
	.align		4
.L_18:
        /*0070*/ 	.word	index@($__internal_1_$__cuda_sm3x_div_rn_noftz_f32_slowpath)
        /*0074*/ 	.word	0x00000000


	//----- nvinfo : EIATTR_FRAME_SIZE
	.align		4
.L_19:
        /*0078*/ 	.byte	0x04, 0x11
        /*007a*/ 	.short	(.L_21 - .L_20)
	.align		4
.L_20:
        /*007c*/ 	.word	index@(_Z17build_grid_kernelPKfS0_Pfiiiiif)
        /*0080*/ 	.word	0x00000000


	//----- nvinfo : EIATTR_REGCOUNT
	.align		4
.L_21:
        /*0084*/ 	.byte	0x04, 0x2f
        /*0086*/ 	.short	(.L_23 - .L_22)
	.align		4
.L_22:
        /*0088*/ 	.word	index@(_Z23nearest_upsample_kernelPKfPfiiiii)
        /*008c*/ 	.word	0x0000001c


	//----- nvinfo : EIATTR_FRAME_SIZE
	.align		4
.L_23:
        /*0090*/ 	.byte	0x04, 0x11
        /*0092*/ 	.short	(.L_25 - .L_24)
	.align		4
.L_24:
        /*0094*/ 	.word	index@(_Z23nearest_upsample_kernelPKfPfiiiii)
        /*0098*/ 	.word	0x00000000


	//----- nvinfo : EIATTR_REGCOUNT
	.align		4
.L_25:
        /*009c*/ 	.byte	0x04, 0x2f
        /*009e*/ 	.short	(.L_27 - .L_26)
	.align		4
.L_26:
        /*00a0*/ 	.word	index@(_Z31bilinear_upsample_kernel_simplePKfPfiiiii)
        /*00a4*/ 	.word	0x00000018


	//----- nvinfo : EIATTR_FRAME_SIZE
	.align		4
.L_27:
        /*00a8*/ 	.byte	0x04, 0x11
        /*00aa*/ 	.short	(.L_29 - .L_28)
	.align		4
.L_28:
        /*00ac*/ 	.word	index@($__internal_0_$__cuda_sm3x_div_rn_noftz_f32_slowpath)
        /*00b0*/ 	.word	0x00000000


	//----- nvinfo : EIATTR_FRAME_SIZE
	.align		4
.L_29:
        /*00b4*/ 	.byte	0x04, 0x11
        /*00b6*/ 	.short	(.L_31 - .L_30)
	.align		4
.L_30:
        /*00b8*/ 	.word	index@(_Z31bilinear_upsample_kernel_simplePKfPfiiiii)
        /*00bc*/ 	.word	0x00000000


	//----- nvinfo : EIATTR_MIN_STACK_SIZE
	.align		4
.L_31:
        /*00c0*/ 	.byte	0x04, 0x12
        /*00c2*/ 	.short	(.L_33 - .L_32)
	.align		4
.L_32:
        /*00c4*/ 	.word	index@(_Z31bilinear_upsample_kernel_simplePKfPfiiiii)
        /*00c8*/ 	.word	0x00000000


	//----- nvinfo : EIATTR_MIN_STACK_SIZE
	.align		4
.L_33:
        /*00cc*/ 	.byte	0x04, 0x12
        /*00ce*/ 	.short	(.L_35 - .L_34)
	.align		4
.L_34:
        /*00d0*/ 	.word	index@(_Z23nearest_upsample_kernelPKfPfiiiii)
        /*00d4*/ 	.word	0x00000000


	//----- nvinfo : EIATTR_MIN_STACK_SIZE
	.align		4
.L_35:
        /*00d8*/ 	.byte	0x04, 0x12
        /*00da*/ 	.short	(.L_37 - .L_36)
	.align		4
.L_36:
        /*00dc*/ 	.word	index@(_Z17build_grid_kernelPKfS0_Pfiiiiif)
        /*00e0*/ 	.word	0x00000000


	//----- nvinfo : EIATTR_MIN_STACK_SIZE
	.align		4
.L_37:
        /*00e4*/ 	.byte	0x04, 0x12
        /*00e6*/ 	.short	(.L_39 - .L_38)
	.align		4
.L_38:
        /*00e8*/ 	.word	index@(_Z22pixel_unshuffle_kernelPKfPfiiiii)
        /*00ec*/ 	.word	0x00000000


	//----- nvinfo : EIATTR_MIN_STACK_SIZE
	.align		4
.L_39:
        /*00f0*/ 	.byte	0x04, 0x12
        /*00f2*/ 	.short	(.L_41 - .L_40)
	.align		4
.L_40:
        /*00f4*/ 	.word	index@(_Z20pixel_shuffle_kernelPKfPfiiiii)
        /*00f8*/ 	.word	0x00000000


	//----- nvinfo : EIATTR_MIN_STACK_SIZE
	.align		4
.L_41:
        /*00fc*/ 	.byte	0x04, 0x12
        /*00fe*/ 	.short	(.L_43 - .L_42)
	.align		4
.L_42:
        /*0100*/ 	.word	index@(_Z21compute_offset_kernelPKfS0_S0_Pfiiiii)
        /*0104*/ 	.word	0x00000000


	//----- nvinfo : EIATTR_MIN_STACK_SIZE
	.align		4
.L_43:
        /*0108*/ 	.byte	0x04, 0x12
        /*010a*/ 	.short	(.L_45 - .L_44)
	.align		4
.L_44:
        /*010c*/ 	.word	index@(_Z18grid_sample_kernelPKfS0_Pfiiiiii)
        /*0110*/ 	.word	0x00000000
.L_45:


//--------------------- .nv.compat                --------------------------
	.section	.nv.compat,"",@"SHT_CUDA_COMPAT_INFO"
	.align	4
        /*0000*/ 	.byte	0x02, 0x09, 0x00, 0x00, 0x02, 0x02, 0x01, 0x00, 0x02, 0x05, 0x05, 0x00, 0x03, 0x07, 0x01, 0x01
        /*0010*/ 	.byte	0x02, 0x03, 0x00, 0x00, 0x02, 0x06, 0x01, 0x00, 0x04, 0x0b, 0x08, 0x00, 0x01, 0x00, 0x00, 0x00
        /*0020*/ 	.byte	0x00, 0x00, 0x00, 0x00


//--------------------- .nv.info._Z31bilinear_upsample_kernel_simplePKfPfiiiii --------------------------
	.section	.nv.info._Z31bilinear_upsample_kernel_simplePKfPfiiiii,"",@"SHT_CUDA_INFO"
	.sectionflags	@""
	.align	4


	//----- nvinfo : EIATTR_CUDA_API_VERSION
	.align		4
        /*0000*/ 	.byte	0x04, 0x37
        /*0002*/ 	.short	(.L_47 - .L_46)
.L_46:
        /*0004*/ 	.word	0x00000082


	//----- nvinfo : EIATTR_KPARAM_INFO
	.align		4
.L_47:
        /*0008*/ 	.byte	0x04, 0x17
        /*000a*/ 	.short	(.L_49 - .L_48)
.L_48:
        /*000c*/ 	.word	0x00000000
        /*0010*/ 	.short	0x0006
        /*0012*/ 	.short	0x0020
        /*0014*/ 	.byte	0x00, 0xf0, 0x11, 0x00


	//----- nvinfo : EIATTR_KPARAM_INFO
	.align		4
.L_49:
        /*0018*/ 	.byte	0x04, 0x17
        /*001a*/ 	.short	(.L_51 - .L_50)
.L_50:
        /*001c*/ 	.word	0x00000000
        /*0020*/ 	.short	0x0005
        /*0022*/ 	.short	0x001c
        /*0024*/ 	.byte	0x00, 0xf0, 0x11, 0x00


	//----- nvinfo : EIATTR_KPARAM_INFO
	.align		4
.L_51:
        /*0028*/ 	.byte	0x04, 0x17
        /*002a*/ 	.short	(.L_53 - .L_52)
.L_52:
        /*002c*/ 	.word	0x00000000
        /*0030*/ 	.short	0x0004
        /*0032*/ 	.short	0x0018
        /*0034*/ 	.byte	0x00, 0xf0, 0x11, 0x00


	//----- nvinfo : EIATTR_KPARAM_INFO
	.align		4
.L_53:
        /*0038*/ 	.byte	0x04, 0x17
        /*003a*/ 	.short	(.L_55 - .L_54)
.L_54:
        /*003c*/ 	.word	0x00000000
        /*0040*/ 	.short	0x0003
        /*0042*/ 	.short	0x0014
        /*0044*/ 	.byte	0x00, 0xf0, 0x11, 0x00


	//----- nvinfo : EIATTR_KPARAM_INFO
	.align		4
.L_55:
        /*0048*/ 	.byte	0x04, 0x17
        /*004a*/ 	.short	(.L_57 - .L_56)
.L_56:
        /*004c*/ 	.word	0x00000000
        /*0050*/ 	.short	0x0002
        /*0052*/ 	.short	0x0010
        /*0054*/ 	.byte	0x00, 0xf0, 0x11, 0x00


	//----- nvinfo : EIATTR_KPARAM_INFO
	.align		4
.L_57:
        /*0058*/ 	.byte	0x04, 0x17
        /*005a*/ 	.short	(.L_59 - .L_58)
.L_58:
        /*005c*/ 	.word	0x00000000
        /*0060*/ 	.short	0x0001
        /*0062*/ 	.short	0x0008
        /*0064*/ 	.byte	0x00, 0xf5, 0x21, 0x00


	//----- nvinfo : EIATTR_KPARAM_INFO
	.align		4
.L_59:
        /*0068*/ 	.byte	0x04, 0x17
        /*006a*/ 	.short	(.L_61 - .L_60)
.L_60:
        /*006c*/ 	.word	0x00000000
        /*0070*/ 	.short	0x0000
        /*0072*/ 	.short	0x0000
        /*0074*/ 	.byte	0x00, 0xf5, 0x21, 0x00


	//----- nvinfo : EIATTR_SPARSE_MMA_MASK
	.align		4
.L_61:
        /*0078*/ 	.byte	0x03, 0x50
        /*007a*/ 	.short	0x0000


	//----- nvinfo : EIATTR_MAXREG_COUNT
	.align		4
        /*007c*/ 	.byte	0x03, 0x1b
        /*007e*/ 	.short	0x00ff


	//----- nvinfo : EIATTR_MERCURY_ISA_VERSION
	.align		4
        /*0080*/ 	.byte	0x03, 0x5f
        /*0082*/ 	.short	0x0101


	//----- nvinfo : EIATTR_VRC_CTA_INIT_COUNT
	.align		4
        /*0084*/ 	.byte	0x02, 0x4a
	.zero		1
	.zero		1


	//----- nvinfo : EIATTR_EXIT_INSTR_OFFSETS
	.align		4
        /*0088*/ 	.byte	0x04, 0x1c
        /*008a*/ 	.short	(.L_63 - .L_62)


	//   ....[0]....
.L_62:
        /*008c*/ 	.word	0x000000e0


	//   ....[1]....
        /*0090*/ 	.word	0x00000e10


	//----- nvinfo : EIATTR_CRS_STACK_SIZE
	.align		4
.L_63:
        /*0094*/ 	.byte	0x04, 0x1e
        /*0096*/ 	.short	(.L_65 - .L_64)
.L_64:
        /*0098*/ 	.word	0x00000000


	//----- nvinfo : EIATTR_CBANK_PARAM_SIZE
	.align		4
.L_65:
        /*009c*/ 	.byte	0x03, 0x19
        /*009e*/ 	.short	0x0024


	//----- nvinfo : EIATTR_PARAM_CBANK
	.align		4
        /*00a0*/ 	.byte	0x04, 0x0a
        /*00a2*/ 	.short	(.L_67 - .L_66)
	.align		4
.L_66:
        /*00a4*/ 	.word	index@(.nv.constant0._Z31bilinear_upsample_kernel_simplePKfPfiiiii)
        /*00a8*/ 	.short	0x0380
        /*00aa*/ 	.short	0x0024


	//----- nvinfo : EIATTR_SW_WAR
	.align		4
.L_67:
        /*00ac*/ 	.byte	0x04, 0x36
        /*00ae*/ 	.short	(.L_69 - .L_68)
.L_68:
        /*00b0*/ 	.word	0x00000008
.L_69:


//--------------------- .nv.info._Z23nearest_upsample_kernelPKfPfiiiii --------------------------
	.section	.nv.info._Z23nearest_upsample_kernelPKfPfiiiii,"",@"SHT_CUDA_INFO"
	.sectionflags	@""
	.align	4


	//----- nvinfo : EIATTR_CUDA_API_VERSION
	.align		4
        /*0000*/ 	.byte	0x04, 0x37
        /*0002*/ 	.short	(.L_71 - .L_70)
.L_70:
        /*0004*/ 	.word	0x00000082


	//----- nvinfo : EIATTR_KPARAM_INFO
	.align		4
.L_71:
        /*0008*/ 	.byte	0x04, 0x17
        /*000a*/ 	.short	(.L_73 - .L_72)
.L_72:
        /*000c*/ 	.word	0x00000000
        /*0010*/ 	.short	0x0006
        /*0012*/ 	.short	0x0020
        /*0014*/ 	.byte	0x00, 0xf0, 0x11, 0x00


	//----- nvinfo : EIATTR_KPARAM_INFO
	.align		4
.L_73:
        /*0018*/ 	.byte	0x04, 0x17
        /*001a*/ 	.short	(.L_75 - .L_74)
.L_74:
        /*001c*/ 	.word	0x00000000
        /*0020*/ 	.short	0x0005
        /*0022*/ 	.short	0x001c
        /*0024*/ 	.byte	0x00, 0xf0, 0x11, 0x00


	//----- nvinfo : EIATTR_KPARAM_INFO
	.align		4
.L_75:
        /*0028*/ 	.byte	0x04, 0x17
        /*002a*/ 	.short	(.L_77 - .L_76)
.L_76:
        /*002c*/ 	.word	0x00000000
        /*0030*/ 	.short	0x0004
        /*0032*/ 	.short	0x0018
        /*0034*/ 	.byte	0x00, 0xf0, 0x11, 0x00


	//----- nvinfo : EIATTR_KPARAM_INFO
	.align		4
.L_77:
        /*0038*/ 	.byte	0x04, 0x17
        /*003a*/ 	.short	(.L_79 - .L_78)
.L_78:
        /*003c*/ 	.word	0x00000000
        /*0040*/ 	.short	0x0003
        /*0042*/ 	.short	0x0014
        /*0044*/ 	.byte	0x00, 0xf0, 0x11, 0x00


	//----- nvinfo : EIATTR_KPARAM_INFO
	.align		4
.L_79:
        /*0048*/ 	.byte	0x04, 0x17
        /*004a*/ 	.short	(.L_81 - .L_80)
.L_80:
        /*004c*/ 	.word	0x00000000
        /*0050*/ 	.short	0x0002
        /*0052*/ 	.short	0x0010
        /*0054*/ 	.byte	0x00, 0xf0, 0x11, 0x00


	//----- nvinfo : EIATTR_KPARAM_INFO
	.align		4
.L_81:
        /*0058*/ 	.byte	0x04, 0x17
        /*005a*/ 	.short	(.L_83 - .L_82)
.L_82:
        /*005c*/ 	.word	0x00000000
        /*0060*/ 	.short	0x0001
        /*0062*/ 	.short	0x0008
        /*0064*/ 	.byte	0x00, 0xf5, 0x21, 0x00


	//----- nvinfo : EIATTR_KPARAM_INFO
	.align		4
.L_83:
        /*0068*/ 	.byte	0x04, 0x17
        /*006a*/ 	.short	(.L_85 - .L_84)
.L_84:
        /*006c*/ 	.word	0x00000000
        /*0070*/ 	.short	0x0000
        /*0072*/ 	.short	0x0000
        /*0074*/ 	.byte	0x00, 0xf5, 0x21, 0x00


	//----- nvinfo : EIATTR_SPARSE_MMA_MASK
	.align		4
.L_85:
        /*0078*/ 	.byte	0x03, 0x50
        /*007a*/ 	.short	0x0000


	//----- nvinfo : EIATTR_MAXREG_COUNT
	.align		4
        /*007c*/ 	.byte	0x03, 0x1b
        /*007e*/ 	.short	0x00ff


	//----- nvinfo : EIATTR_MERCURY_ISA_VERSION
	.align		4
        /*0080*/ 	.byte	0x03, 0x5f
        /*0082*/ 	.short	0x0101


	//----- nvinfo : EIATTR_VRC_CTA_INIT_COUNT
	.align		4
        /*0084*/ 	.byte	0x02, 0x4a
	.zero		1
	.zero		1


	//----- nvinfo : EIATTR_EXIT_INSTR_OFFSETS
	.align		4
        /*0088*/ 	.byte	0x04, 0x1c
        /*008a*/ 	.short	(.L_87 - .L_86)


	//   ....[0]....
.L_86:
        /*008c*/ 	.word	0x000000e0


	//   ....[1]....
        /*0090*/ 	.word	0x00000b90


	//----- nvinfo : EIATTR_CBANK_PARAM_SIZE
	.align		4
.L_87:
        /*0094*/ 	.byte	0x03, 0x19
        /*0096*/ 	.short	0x0024


	//----- nvinfo : EIATTR_PARAM_CBANK
	.align		4
        /*0098*/ 	.byte	0x04, 0x0a
        /*009a*/ 	.short	(.L_89 - .L_88)
	.align		4
.L_88:
        /*009c*/ 	.word	index@(.nv.constant0._Z23nearest_upsample_kernelPKfPfiiiii)
        /*00a0*/ 	.short	0x0380
        /*00a2*/ 	.short	0x0024


	//----- nvinfo : EIATTR_SW_WAR
	.align		4
.L_89:
        /*00a4*/ 	.byte	0x04, 0x36
        /*00a6*/ 	.short	(.L_91 - .L_90)
.L_90:
        /*00a8*/ 	.word	0x00000008
.L_91:


//--------------------- .nv.info._Z17build_grid_kernelPKfS0_Pfiiiiif --------------------------
	.section	.nv.info._Z17build_grid_kernelPKfS0_Pfiiiiif,"",@"SHT_CUDA_INFO"
	.sectionflags	@""
	.align	4


	//----- nvinfo : EIATTR_CUDA_API_VERSION
	.align		4
        /*0000*/ 	.byte	0x04, 0x37
        /*0002*/ 	.short	(.L_93 - .L_92)
.L_92:
        /*0004*/ 	.word	0x00000082


	//----- nvinfo : EIATTR_KPARAM_INFO
	.align		4
.L_93:
        /*0008*/ 	.byte	0x04, 0x17
        /*000a*/ 	.short	(.L_95 - .L_94)
.L_94:
        /*000c*/ 	.word	0x00000000
        /*0010*/ 	.short	0x0008
        /*0012*/ 	.short	0x002c
        /*0014*/ 	.byte	0x00, 0xf0, 0x11, 0x00


	//----- nvinfo : EIATTR_KPARAM_INFO
	.align		4
.L_95:
        /*0018*/ 	.byte	0x04, 0x17
        /*001a*/ 	.short	(.L_97 - .L_96)
.L_96:
        /*001c*/ 	.word	0x00000000
        /*0020*/ 	.short	0x0007
        /*0022*/ 	.short	0x0028
        /*0024*/ 	.byte	0x00, 0xf0, 0x11, 0x00


	//----- nvinfo : EIATTR_KPARAM_INFO
	.align		4
.L_97:
        /*0028*/ 	.byte	0x04, 0x17
        /*002a*/ 	.short	(.L_99 - .L_98)
.L_98:
        /*002c*/ 	.word	0x00000000
        /*0030*/ 	.short	0x0006
        /*0032*/ 	.short	0x0024
        /*0034*/ 	.byte	0x00, 0xf0, 0x11, 0x00


	//----- nvinfo : EIATTR_KPARAM_INFO
	.align		4
.L_99:
        /*0038*/ 	.byte	0x04, 0x17
        /*003a*/ 	.short	(.L_101 - .L_100)
.L_100:
        /*003c*/ 	.word	0x00000000
        /*0040*/ 	.short	0x0005
        /*0042*/ 	.short	0x0020
        /*0044*/ 	.byte	0x00, 0xf0, 0x11, 0x00


	//----- nvinfo : EIATTR_KPARAM_INFO
	.align		4
.L_101:
        /*0048*/ 	.byte	0x04, 0x17
        /*004a*/ 	.short	(.L_103 - .L_102)
.L_102:
        /*004c*/ 	.word	0x00000000
        /*0050*/ 	.short	0x0004
        /*0052*/ 	.short	0x001c
        /*0054*/ 	.byte	0x00, 0xf0, 0x11, 0x00


	//----- nvinfo : EIATTR_KPARAM_INFO
	.align		4
.L_103:
        /*0058*/ 	.byte	0x04, 0x17
        /*005a*/ 	.short	(.L_105 - .L_104)
.L_104:
        /*005c*/ 	.word	0x00000000
        /*0060*/ 	.short	0x0003
        /*0062*/ 	.short	0x0018
        /*0064*/ 	.byte	0x00, 0xf0, 0x11, 0x00


	//----- nvinfo : EIATTR_KPARAM_INFO
	.align		4
.L_105:
        /*0068*/ 	.byte	0x04, 0x17
        /*006a*/ 	.short	(.L_107 - .L_106)
.L_106:
        /*006c*/ 	.word	0x00000000
        /*0070*/ 	.short	0x0002
        /*0072*/ 	.short	0x0010
        /*0074*/ 	.byte	0x00, 0xf5, 0x21, 0x00


	//----- nvinfo : EIATTR_KPARAM_INFO
	.align		4
.L_107:
        /*0078*/ 	.byte	0x04, 0x17
        /*007a*/ 	.short	(.L_109 - .L_108)
.L_108:
        /*007c*/ 	.word	0x00000000
        /*0080*/ 	.short	0x0001
        /*0082*/ 	.short	0x0008
        /*0084*/ 	.byte	0x00, 0xf5, 0x21, 0x00


	//----- nvinfo : EIATTR_KPARAM_INFO
	.align		4
.L_109:
        /*0088*/ 	.byte	0x04, 0x17
        /*008a*/ 	.short	(.L_111 - .L_110)
.L_110:
        /*008c*/ 	.word	0x00000000
        /*0090*/ 	.short	0x0000
        /*0092*/ 	.short	0x0000
        /*0094*/ 	.byte	0x00, 0xf5, 0x21, 0x00


	//----- nvinfo : EIATTR_SPARSE_MMA_MASK
	.align		4
.L_111:
        /*0098*/ 	.byte	0x03, 0x50
        /*009a*/ 	.short	0x0000


	//----- nvinfo : EIATTR_MAXREG_COUNT
	.align		4
        /*009c*/ 	.byte	0x03, 0x1b
        /*009e*/ 	.short	0x00ff


	//----- nvinfo : EIATTR_MERCURY_ISA_VERSION
	.align		4
        /*00a0*/ 	.byte	0x03, 0x5f
        /*00a2*/ 	.short	0x0101


	//----- nvinfo : EIATTR_VRC_CTA_INIT_COUNT
	.align		4
        /*00a4*/ 	.byte	0x02, 0x4a
	.zero		1
	.zero		1


	//----- nvinfo : EIATTR_EXIT_INSTR_OFFSETS
	.align		4
        /*00a8*/ 	.byte	0x04, 0x1c
        /*00aa*/ 	.short	(.L_113 - .L_112)


	//   ....[0]....
.L_112:
        /*00ac*/ 	.word	0x000000e0


	//   ....[1]....
        /*00b0*/ 	.word	0x00000ff0


	//----- nvinfo : EIATTR_CRS_STACK_SIZE
	.align		4
.L_113:
        /*00b4*/ 	.byte	0x04, 0x1e
        /*00b6*/ 	.short	(.L_115 - .L_114)
.L_114:
        /*00b8*/ 	.word	0x00000000


	//----- nvinfo : EIATTR_CBANK_PARAM_SIZE
	.align		4
.L_115:
        /*00bc*/ 	.byte	0x03, 0x19
        /*00be*/ 	.short	0x0030


	//----- nvinfo : EIATTR_PARAM_CBANK
	.align		4
        /*00c0*/ 	.byte	0x04, 0x0a
        /*00c2*/ 	.short	(.L_117 - .L_116)
	.align		4
.L_116:
        /*00c4*/ 	.word	index@(.nv.constant0._Z17build_grid_kernelPKfS0_Pfiiiiif)
        /*00c8*/ 	.short	0x0380
        /*00ca*/ 	.short	0x0030


	//----- nvinfo : EIATTR_SW_WAR
	.align		4
.L_117:
        /*00cc*/ 	.byte	0x04, 0x36
        /*00ce*/ 	.short	(.L_119 - .L_118)
.L_118:
        /*00d0*/ 	.word	0x00000008
.L_119:


//--------------------- .nv.info._Z22pixel_unshuffle_kernelPKfPfiiiii --------------------------
	.section	.nv.info._Z22pixel_unshuffle_kernelPKfPfiiiii,"",@"SHT_CUDA_INFO"
	.sectionflags	@""
	.align	4


	//----- nvinfo : EIATTR_CUDA_API_VERSION
	.align		4
        /*0000*/ 	.byte	0x04, 0x37
        /*0002*/ 	.short	(.L_121 - .L_120)
.L_120:
        /*0004*/ 	.word	0x00000082


	//----- nvinfo : EIATTR_KPARAM_INFO
	.align		4
.L_121:
        /*0008*/ 	.byte	0x04, 0x17
        /*000a*/ 	.short	(.L_123 - .L_122)
.L_122:
        /*000c*/ 	.word	0x00000000
        /*0010*/ 	.short	0x0006
        /*0012*/ 	.short	0x0020
        /*0014*/ 	.byte	0x00, 0xf0, 0x11, 0x00


	//----- nvinfo : EIATTR_KPARAM_INFO
	.align		4
.L_123:
        /*0018*/ 	.byte	0x04, 0x17
        /*001a*/ 	.short	(.L_125 - .L_124)
.L_124:
        /*001c*/ 	.word	0x00000000
        /*0020*/ 	.short	0x0005
        /*0022*/ 	.short	0x001c
        /*0024*/ 	.byte	0x00, 0xf0, 0x11, 0x00


	//----- nvinfo : EIATTR_KPARAM_INFO
	.align		4
.L_125:
        /*0028*/ 	.byte	0x04, 0x17
        /*002a*/ 	.short	(.L_127 - .L_126)
.L_126:
        /*002c*/ 	.word	0x00000000
        /*0030*/ 	.short	0x0004
        /*0032*/ 	.short	0x0018
        /*0034*/ 	.byte	0x00, 0xf0, 0x11, 0x00


	//----- nvinfo : EIATTR_KPARAM_INFO
	.align		4
.L_127:
        /*0038*/ 	.byte	0x04, 0x17
        /*003a*/ 	.short	(.L_129 - .L_128)
.L_128:
        /*003c*/ 	.word	0x00000000
        /*0040*/ 	.short	0x0003
        /*0042*/ 	.short	0x0014
        /*0044*/ 	.byte	0x00, 0xf0, 0x11, 0x00


	//----- nvinfo : EIATTR_KPARAM_INFO
	.align		4
.L_129:
        /*0048*/ 	.byte	0x04, 0x17
        /*004a*/ 	.short	(.L_131 - .L_130)
.L_130:
        /*004c*/ 	.word	0x00000000
        /*0050*/ 	.short	0x0002
        /*0052*/ 	.short	0x0010
        /*0054*/ 	.byte	0x00, 0xf0, 0x11, 0x00


	//----- nvinfo : EIATTR_KPARAM_INFO
	.align		4
.L_131:
        /*0058*/ 	.byte	0x04, 0x17
        /*005a*/ 	.short	(.L_133 - .L_132)
.L_132:
        /*005c*/ 	.word	0x00000000
        /*0060*/ 	.short	0x0001
        /*0062*/ 	.short	0x0008
        /*0064*/ 	.byte	0x00, 0xf5, 0x21, 0x00


	//----- nvinfo : EIATTR_KPARAM_INFO
	.align		4
.L_133:
        /*0068*/ 	.byte	0x04, 0x17
        /*006a*/ 	.short	(.L_135 - .L_134)
.L_134:
        /*006c*/ 	.word	0x00000000
        /*0070*/ 	.short	0x0000
        /*0072*/ 	.short	0x0000
        /*0074*/ 	.byte	0x00, 0xf5, 0x21, 0x00


	//----- nvinfo : EIATTR_SPARSE_MMA_MASK
	.align		4
.L_135:
        /*0078*/ 	.byte	0x03, 0x50
        /*007a*/ 	.short	0x0000


	//----- nvinfo : EIATTR_MAXREG_COUNT
	.align		4
        /*007c*/ 	.byte	0x03, 0x1b
        /*007e*/ 	.short	0x00ff


	//----- nvinfo : EIATTR_MERCURY_ISA_VERSION
	.align		4
        /*0080*/ 	.byte	0x03, 0x5f
        /*0082*/ 	.short	0x0101


	//----- nvinfo : EIATTR_VRC_CTA_INIT_COUNT
	.align		4
        /*0084*/ 	.byte	0x02, 0x4a
	.zero		1
	.zero		1


	//----- nvinfo : EIATTR_EXIT_INSTR_OFFSETS
	.align		4
        /*0088*/ 	.byte	0x04, 0x1c
        /*008a*/ 	.short	(.L_137 - .L_136)


	//   ....[0]....
.L_136:
        /*008c*/ 	.word	0x000000e0


	//   ....[1]....
        /*0090*/ 	.word	0x00000c80


	//----- nvinfo : EIATTR_CBANK_PARAM_SIZE
	.align		4
.L_137:
        /*0094*/ 	.byte	0x03, 0x19
        /*0096*/ 	.short	0x0024


	//----- nvinfo : EIATTR_PARAM_CBANK
	.align		4
        /*0098*/ 	.byte	0x04, 0x0a
        /*009a*/ 	.short	(.L_139 - .L_138)
	.align		4
.L_138:
        /*009c*/ 	.word	index@(.nv.constant0._Z22pixel_unshuffle_kernelPKfPfiiiii)
        /*00a0*/ 	.short	0x0380
        /*00a2*/ 	.short	0x0024


	//----- nvinfo : EIATTR_SW_WAR
	.align		4
.L_139:
        /*00a4*/ 	.byte	0x04, 0x36
        /*00a6*/ 	.short	(.L_141 - .L_140)
.L_140:
        /*00a8*/ 	.word	0x00000008
.L_141:


//--------------------- .nv.info._Z20pixel_shuffle_kernelPKfPfiiiii --------------------------
	.section	.nv.info._Z20pixel_shuffle_kernelPKfPfiiiii,"",@"SHT_CUDA_INFO"
	.sectionflags	@""
	.align	4


	//----- nvinfo : EIATTR_CUDA_API_VERSION
	.align		4
        /*0000*/ 	.byte	0x04, 0x37
        /*0002*/ 	.short	(.L_143 - .L_142)
.L_142:
        /*0004*/ 	.word	0x00000082


	//----- nvinfo : EIATTR_KPARAM_INFO
	.align		4
.L_143:
        /*0008*/ 	.byte	0x04, 0x17
        /*000a*/ 	.short	(.L_145 - .L_144)
.L_144:
        /*000c*/ 	.word	0x00000000
        /*0010*/ 	.short	0x0006
        /*0012*/ 	.short	0x0020
        /*0014*/ 	.byte	0x00, 0xf0, 0x11, 0x00


	//----- nvinfo : EIATTR_KPARAM_INFO
	.align		4
.L_145:
        /*0018*/ 	.byte	0x04, 0x17
        /*001a*/ 	.short	(.L_147 - .L_146)
.L_146:
        /*001c*/ 	.word	0x00000000
        /*0020*/ 	.short	0x0005
        /*0022*/ 	.short	0x001c
        /*0024*/ 	.byte	0x00, 0xf0, 0x11, 0x00


	//----- nvinfo : EIATTR_KPARAM_INFO
	.align		4
.L_147:
        /*0028*/ 	.byte	0x04, 0x17
        /*002a*/ 	.short	(.L_149 - .L_148)
.L_148:
        /*002c*/ 	.word	0x00000000
        /*0030*/ 	.short	0x0004
        /*0032*/ 	.short	0x0018
        /*0034*/ 	.byte	0x00, 0xf0, 0x11, 0x00


	//----- nvinfo : EIATTR_KPARAM_INFO
	.align		4
.L_149:
        /*0038*/ 	.byte	0x04, 0x17
        /*003a*/ 	.short	(.L_151 - .L_150)
.L_150:
        /*003c*/ 	.word	0x00000000
        /*0040*/ 	.short	0x0003
        /*0042*/ 	.short	0x0014
        /*0044*/ 	.byte	0x00, 0xf0, 0x11, 0x00


	//----- nvinfo : EIATTR_KPARAM_INFO
	.align		4
.L_151:
        /*0048*/ 	.byte	0x04, 0x17
        /*004a*/ 	.short	(.L_153 - .L_152)
.L_152:
        /*004c*/ 	.word	0x00000000
        /*0050*/ 	.short	0x0002
        /*0052*/ 	.short	0x0010
        /*0054*/ 	.byte	0x00, 0xf0, 0x11, 0x00


	//----- nvinfo : EIATTR_KPARAM_INFO
	.align		4
.L_153:
        /*0058*/ 	.byte	0x04, 0x17
        /*005a*/ 	.short	(.L_155 - .L_154)
.L_154:
        /*005c*/ 	.word	0x00000000
        /*0060*/ 	.short	0x0001
        /*0062*/ 	.short	0x0008
        /*0064*/ 	.byte	0x00, 0xf5, 0x21, 0x00


	//----- nvinfo : EIATTR_KPARAM_INFO
	.align		4
.L_155:
        /*0068*/ 	.byte	0x04, 0x17
        /*006a*/ 	.short	(.L_157 - .L_156)
.L_156:
        /*006c*/ 	.word	0x00000000
        /*0070*/ 	.short	0x0000
        /*0072*/ 	.short	0x0000
        /*0074*/ 	.byte	0x00, 0xf5, 0x21, 0x00


	//----- nvinfo : EIATTR_SPARSE_MMA_MASK
	.align		4
.L_157:
        /*0078*/ 	.byte	0x03, 0x50
        /*007a*/ 	.short	0x0000


	//----- nvinfo : EIATTR_MAXREG_COUNT
	.align		4
        /*007c*/ 	.byte	0x03, 0x1b
        /*007e*/ 	.short	0x00ff


	//----- nvinfo : EIATTR_MERCURY_ISA_VERSION
	.align		4
        /*0080*/ 	.byte	0x03, 0x5f
        /*0082*/ 	.short	0x0101


	//----- nvinfo : EIATTR_VRC_CTA_INIT_COUNT
	.align		4
        /*0084*/ 	.byte	0x02, 0x4a
	.zero		1
	.zero		1


	//----- nvinfo : EIATTR_EXIT_INSTR_OFFSETS
	.align		4
        /*0088*/ 	.byte	0x04, 0x1c
        /*008a*/ 	.short	(.L_159 - .L_158)


	//   ....[0]....
.L_158:
        /*008c*/ 	.word	0x000000e0


	//   ....[1]....
        /*0090*/ 	.word	0x00000c10


	//----- nvinfo : EIATTR_CBANK_PARAM_SIZE
	.align		4
.L_159:
        /*0094*/ 	.byte	0x03, 0x19
        /*0096*/ 	.short	0x0024


	//----- nvinfo : EIATTR_PARAM_CBANK
	.align		4
        /*0098*/ 	.byte	0x04, 0x0a
        /*009a*/ 	.short	(.L_161 - .L_160)
	.align		4
.L_160:
        /*009c*/ 	.word	index@(.nv.constant0._Z20pixel_shuffle_kernelPKfPfiiiii)
        /*00a0*/ 	.short	0x0380
        /*00a2*/ 	.short	0x0024


	//----- nvinfo : EIATTR_SW_WAR
	.align		4
.L_161:
        /*00a4*/ 	.byte	0x04, 0x36
        /*00a6*/ 	.short	(.L_163 - .L_162)
.L_162:
        /*00a8*/ 	.word	0x00000008
.L_163:


//--------------------- .nv.info._Z21compute_offset_kernelPKfS0_S0_Pfiiiii --------------------------
	.section	.nv.info._Z21compute_offset_kernelPKfS0_S0_Pfiiiii,"",@"SHT_CUDA_INFO"
	.sectionflags	@""
	.align	4


	//----- nvinfo : EIATTR_CUDA_API_VERSION
	.align		4
        /*0000*/ 	.byte	0x04, 0x37
        /*0002*/ 	.short	(.L_165 - .L_164)
.L_164:
        /*0004*/ 	.word	0x00000082


	//----- nvinfo : EIATTR_KPARAM_INFO
	.align		4
.L_165:
        /*0008*/ 	.byte	0x04, 0x17
        /*000a*/ 	.short	(.L_167 - .L_166)
.L_166:
        /*000c*/ 	.word	0x00000000
        /*0010*/ 	.short	0x0008
        /*0012*/ 	.short	0x0030
        /*0014*/ 	.byte	0x00, 0xf0, 0x11, 0x00


	//----- nvinfo : EIATTR_KPARAM_INFO
	.align		4
.L_167:
        /*0018*/ 	.byte	0x04, 0x17
        /*001a*/ 	.short	(.L_169 - .L_168)
.L_168:
        /*001c*/ 	.word	0x00000000
        /*0020*/ 	.short	0x0007
        /*0022*/ 	.short	0x002c
        /*0024*/ 	.byte	0x00, 0xf0, 0x11, 0x00


	//----- nvinfo : EIATTR_KPARAM_INFO
	.align		4
.L_169:
        /*0028*/ 	.byte	0x04, 0x17
        /*002a*/ 	.short	(.L_171 - .L_170)
.L_170:
        /*002c*/ 	.word	0x00000000
        /*0030*/ 	.short	0x0006
        /*0032*/ 	.short	0x0028
        /*0034*/ 	.byte	0x00, 0xf0, 0x11, 0x00


	//----- nvinfo : EIATTR_KPARAM_INFO
	.align		4
.L_171:
        /*0038*/ 	.byte	0x04, 0x17
        /*003a*/ 	.short	(.L_173 - .L_172)
.L_172:
        /*003c*/ 	.word	0x00000000
        /*0040*/ 	.short	0x0005
        /*0042*/ 	.short	0x0024
        /*0044*/ 	.byte	0x00, 0xf0, 0x11, 0x00


	//----- nvinfo : EIATTR_KPARAM_INFO
	.align		4
.L_173:
        /*0048*/ 	.byte	0x04, 0x17
        /*004a*/ 	.short	(.L_175 - .L_174)
.L_174:
        /*004c*/ 	.word	0x00000000
        /*0050*/ 	.short	0x0004
        /*0052*/ 	.short	0x0020
        /*0054*/ 	.byte	0x00, 0xf0, 0x11, 0x00


	//----- nvinfo : EIATTR_KPARAM_INFO
	.align		4
.L_175:
        /*0058*/ 	.byte	0x04, 0x17
        /*005a*/ 	.short	(.L_177 - .L_176)
.L_176:
        /*005c*/ 	.word	0x00000000
        /*0060*/ 	.short	0x0003
        /*0062*/ 	.short	0x0018
        /*0064*/ 	.byte	0x00, 0xf5, 0x21, 0x00


	//----- nvinfo : EIATTR_KPARAM_INFO
	.align		4
.L_177:
        /*0068*/ 	.byte	0x04, 0x17
        /*006a*/ 	.short	(.L_179 - .L_178)
.L_178:
        /*006c*/ 	.word	0x00000000
        /*0070*/ 	.short	0x0002
        /*0072*/ 	.short	0x0010
        /*0074*/ 	.byte	0x00, 0xf5, 0x21, 0x00


	//----- nvinfo : EIATTR_KPARAM_INFO
	.align		4
.L_179:
        /*0078*/ 	.byte	0x04, 0x17
        /*007a*/ 	.short	(.L_181 - .L_180)
.L_180:
        /*007c*/ 	.word	0x00000000
        /*0080*/ 	.short	0x0001
        /*0082*/ 	.short	0x0008
        /*0084*/ 	.byte	0x00, 0xf5, 0x21, 0x00


	//----- nvinfo : EIATTR_KPARAM_INFO
	.align		4
.L_181:
        /*0088*/ 	.byte	0x04, 0x17
        /*008a*/ 	.short	(.L_183 - .L_182)
.L_182:
        /*008c*/ 	.word	0x00000000
        /*0090*/ 	.short	0x0000
        /*0092*/ 	.short	0x0000
        /*0094*/ 	.byte	0x00, 0xf5, 0x21, 0x00


	//----- nvinfo : EIATTR_SPARSE_MMA_MASK
	.align		4
.L_183:
        /*0098*/ 	.byte	0x03, 0x50
        /*009a*/ 	.short	0x0000


	//----- nvinfo : EIATTR_MAXREG_COUNT
	.align		4
        /*009c*/ 	.byte	0x03, 0x1b
        /*009e*/ 	.short	0x00ff


	//----- nvinfo : EIATTR_MERCURY_ISA_VERSION
	.align		4
        /*00a0*/ 	.byte	0x03, 0x5f
        /*00a2*/ 	.short	0x0101


	//----- nvinfo : EIATTR_VRC_CTA_INIT_COUNT
	.align		4
        /*00a4*/ 	.byte	0x02, 0x4a
	.zero		1
	.zero		1


	//----- nvinfo : EIATTR_EXIT_INSTR_OFFSETS
	.align		4
        /*00a8*/ 	.byte	0x04, 0x1c
        /*00aa*/ 	.short	(.L_185 - .L_184)


	//   ....[0]....
.L_184:
        /*00ac*/ 	.word	0x000000c0


	//   ....[1]....
        /*00b0*/ 	.word	0x00000fe0


	//----- nvinfo : EIATTR_CBANK_PARAM_SIZE
	.align		4
.L_185:
        /*00b4*/ 	.byte	0x03, 0x19
        /*00b6*/ 	.short	0x0034


	//----- nvinfo : EIATTR_PARAM_CBANK
	.align		4
        /*00b8*/ 	.byte	0x04, 0x0a
        /*00ba*/ 	.short	(.L_187 - .L_186)
	.align		4
.L_186:
        /*00bc*/ 	.word	index@(.nv.constant0._Z21compute_offset_kernelPKfS0_S0_Pfiiiii)
        /*00c0*/ 	.short	0x0380
        /*00c2*/ 	.short	0x0034


	//----- nvinfo : EIATTR_SW_WAR
	.align		4
.L_187:
        /*00c4*/ 	.byte	0x04, 0x36
        /*00c6*/ 	.short	(.L_189 - .L_188)
.L_188:
        /*00c8*/ 	.word	0x00000008
.L_189:


//--------------------- .nv.info._Z18grid_sample_kernelPKfS0_Pfiiiiii --------------------------
	.section	.nv.info._Z18grid_sample_kernelPKfS0_Pfiiiiii,"",@"SHT_CUDA_INFO"
	.sectionflags	@""
	.align	4


	//----- nvinfo : EIATTR_CUDA_API_VERSION
	.align		4
        /*0000*/ 	.byte	0x04, 0x37
        /*0002*/ 	.short	(.L_191 - .L_190)
.L_190:
        /*0004*/ 	.word	0x00000082


	//----- nvinfo : EIATTR_KPARAM_INFO
	.align		4
.L_191:
        /*0008*/ 	.byte	0x04, 0x17
        /*000a*/ 	.short	(.L_193 - .L_192)
.L_192:
        /*000c*/ 	.word	0x00000000
        /*0010*/ 	.short	0x0008
        /*0012*/ 	.short	0x002c
        /*0014*/ 	.byte	0x00, 0xf0, 0x11, 0x00


	//----- nvinfo : EIATTR_KPARAM_INFO
	.align		4
.L_193:
        /*0018*/ 	.byte	0x04, 0x17
        /*001a*/ 	.short	(.L_195 - .L_194)
.L_194:
        /*001c*/ 	.word	0x00000000
        /*0020*/ 	.short	0x0007
        /*0022*/ 	.short	0x0028
        /*0024*/ 	.byte	0x00, 0xf0, 0x11, 0x00


	//----- nvinfo : EIATTR_KPARAM_INFO
	.align		4
.L_195:
        /*0028*/ 	.byte	0x04, 0x17
        /*002a*/ 	.short	(.L_197 - .L_196)
.L_196:
        /*002c*/ 	.word	0x00000000
        /*0030*/ 	.short	0x0006
        /*0032*/ 	.short	0x0024
        /*0034*/ 	.byte	0x00, 0xf0, 0x11, 0x00


	//----- nvinfo : EIATTR_KPARAM_INFO
	.align		4
.L_197:
        /*0038*/ 	.byte	0x04, 0x17
        /*003a*/ 	.short	(.L_199 - .L_198)
.L_198:
        /*003c*/ 	.word	0x00000000
        /*0040*/ 	.short	0x0005
        /*0042*/ 	.short	0x0020
        /*0044*/ 	.byte	0x00, 0xf0, 0x11, 0x00


	//----- nvinfo : EIATTR_KPARAM_INFO
	.align		4
.L_199:
        /*0048*/ 	.byte	0x04, 0x17
        /*004a*/ 	.short	(.L_201 - .L_200)
.L_200:
        /*004c*/ 	.word	0x00000000
        /*0050*/ 	.short	0x0004
        /*0052*/ 	.short	0x001c
        /*0054*/ 	.byte	0x00, 0xf0, 0x11, 0x00


	//----- nvinfo : EIATTR_KPARAM_INFO
	.align		4
.L_201:
        /*0058*/ 	.byte	0x04, 0x17
        /*005a*/ 	.short	(.L_203 - .L_202)
.L_202:
        /*005c*/ 	.word	0x00000000
        /*0060*/ 	.short	0x0003
        /*0062*/ 	.short	0x0018
        /*0064*/ 	.byte	0x00, 0xf0, 0x11, 0x00


	//----- nvinfo : EIATTR_KPARAM_INFO
	.align		4
.L_203:
        /*0068*/ 	.byte	0x04, 0x17
        /*006a*/ 	.short	(.L_205 - .L_204)
.L_204:
        /*006c*/ 	.word	0x00000000
        /*0070*/ 	.short	0x0002
        /*0072*/ 	.short	0x0010
        /*0074*/ 	.byte	0x00, 0xf5, 0x21, 0x00


	//----- nvinfo : EIATTR_KPARAM_INFO
	.align		4
.L_205:
        /*0078*/ 	.byte	0x04, 0x17
        /*007a*/ 	.short	(.L_207 - .L_206)
.L_206:
        /*007c*/ 	.word	0x00000000
        /*0080*/ 	.short	0x0001
        /*0082*/ 	.short	0x0008
        /*0084*/ 	.byte	0x00, 0xf5, 0x21, 0x00


	//----- nvinfo : EIATTR_KPARAM_INFO
	.align		4
.L_207:
        /*0088*/ 	.byte	0x04, 0x17
        /*008a*/ 	.short	(.L_209 - .L_208)
.L_208:
        /*008c*/ 	.word	0x00000000
        /*0090*/ 	.short	0x0000
        /*0092*/ 	.short	0x0000
        /*0094*/ 	.byte	0x00, 0xf5, 0x21, 0x00


	//----- nvinfo : EIATTR_SPARSE_MMA_MASK
	.align		4
.L_209:
        /*0098*/ 	.byte	0x03, 0x50
        /*009a*/ 	.short	0x0000


	//----- nvinfo : EIATTR_MAXREG_COUNT
	.align		4
        /*009c*/ 	.byte	0x03, 0x1b
        /*009e*/ 	.short	0x00ff


	//----- nvinfo : EIATTR_MERCURY_ISA_VERSION
	.align		4
        /*00a0*/ 	.byte	0x03, 0x5f
        /*00a2*/ 	.short	0x0101


	//----- nvinfo : EIATTR_VRC_CTA_INIT_COUNT
	.align		4
        /*00a4*/ 	.byte	0x02, 0x4a
	.zero		1
	.zero		1


	//----- nvinfo : EIATTR_EXIT_INSTR_OFFSETS
	.align		4
        /*00a8*/ 	.byte	0x04, 0x1c
        /*00aa*/ 	.short	(.L_211 - .L_210)


	//   ....[0]....
.L_210:
        /*00ac*/ 	.word	0x000000b0


	//   ....[1]....
        /*00b0*/ 	.word	0x00000bd0


	//----- nvinfo : EIATTR_CBANK_PARAM_SIZE
	.align		4
.L_211:
        /*00b4*/ 	.byte	0x03, 0x19
        /*00b6*/ 	.short	0x0030


	//----- nvinfo : EIATTR_PARAM_CBANK
	.align		4
        /*00b8*/ 	.byte	0x04, 0x0a
        /*00ba*/ 	.short	(.L_213 - .L_212)
	.align		4
.L_212:
        /*00bc*/ 	.word	index@(.nv.constant0._Z18grid_sample_kernelPKfS0_Pfiiiiii)
        /*00c0*/ 	.short	0x0380
        /*00c2*/ 	.short	0x0030


	//----- nvinfo : EIATTR_SW_WAR
	.align		4
.L_213:
        /*00c4*/ 	.byte	0x04, 0x36
        /*00c6*/ 	.short	(.L_215 - .L_214)
.L_214:
        /*00c8*/ 	.word	0x00000008
.L_215:


//--------------------- .nv.callgraph             --------------------------
	.section	.nv.callgraph,"",@"SHT_CUDA_CALLGRAPH"
	.align	4
	.sectionentsize	8
	.align		4
        /*0000*/ 	.word	0x00000000
	.align		4
        /*0004*/ 	.word	0xffffffff
	.align		4
        /*0008*/ 	.word	0x00000000
	.align		4
        /*000c*/ 	.word	0xfffffffe
	.align		4
        /*0010*/ 	.word	0x00000000
	.align		4
        /*0014*/ 	.word	0xfffffffd
	.align		4
        /*0018*/ 	.word	0x00000000
	.align		4
        /*001c*/ 	.word	0xfffffffc


//--------------------- .text._Z31bilinear_upsample_kernel_simplePKfPfiiiii --------------------------
	.section	.text._Z31bilinear_upsample_kernel_simplePKfPfiiiii,"ax",@progbits
	.align	128
        .global         _Z31bilinear_upsample_kernel_simplePKfPfiiiii
        .type           _Z31bilinear_upsample_kernel_simplePKfPfiiiii,@function
        .size           _Z31bilinear_upsample_kernel_simplePKfPfiiiii,(.L_x_41 - _Z31bilinear_upsample_kernel_simplePKfPfiiiii)
        .other          _Z31bilinear_upsample_kernel_simplePKfPfiiiii,@"STO_CUDA_ENTRY STV_DEFAULT"
_Z31bilinear_upsample_kernel_simplePKfPfiiiii:
.text._Z31bilinear_upsample_kernel_simplePKfPfiiiii:
[----:B------:R-:W-:Y:S08]  /*0000*/  LDC R1, c[0x0][0x37c] ;  /* 0x0000df00ff017b82 */ /* 0x000ff00000000800 */
[----:B------:R-:W0:Y:S01]  /*0010*/  LDC.64 R2, c[0x0][0x390] ;  /* 0x0000e400ff027b82 */ /* 0x000e220000000a00 */
[----:B------:R-:W1:Y:S01]  /*0020*/  S2R R7, SR_TID.X ;  /* 0x0000000000077919 */ /* 0x000e620000002100 */
[----:B------:R-:W2:Y:S06]  /*0030*/  LDCU UR5, c[0x0][0x3a0] ;  /* 0x00007400ff0577ac */ /* 0x000eac0008000800 */
[----:B------:R-:W3:Y:S08]  /*0040*/  LDC.64 R8, c[0x0][0x398] ;  /* 0x0000e600ff087b82 */ /* 0x000ef00000000a00 */
[----:B------:R-:W1:Y:S08]  /*0050*/  S2UR UR4, SR_CTAID.X ;  /* 0x00000000000479c3 */ /* 0x000e700000002500 */
[----:B------:R-:W1:Y:S01]  /*0060*/  LDC R4, c[0x0][0x360] ;  /* 0x0000d800ff047b82 */ /* 0x000e620000000800 */
[----:B0-----:R-:W-:-:S04]  /*0070*/  IMAD R5, R3, R2, RZ ;  /* 0x0000000203057224 */ /* 0x001fc800078e02ff */
[----:B---3--:R-:W-:-:S04]  /*0080*/  IMAD R0, R5, R8, RZ ;  /* 0x0000000805007224 */ /* 0x008fc800078e02ff */
[----:B------:R-:W-:-:S04]  /*0090*/  IMAD R0, R0, R9, RZ ;  /* 0x0000000900007224 */ /* 0x000fc800078e02ff */
[----:B--2---:R-:W-:-:S04]  /*00a0*/  IMAD R0, R0, UR5, RZ ;  /* 0x0000000500007c24 */ /* 0x004fc8000f8e02ff */
[----:B------:R-:W-:Y:S02]  /*00b0*/  IMAD R5, R0, UR5, RZ ;  /* 0x0000000500057c24 */ /* 0x000fe4000f8e02ff */
[----:B-1----:R-:W-:-:S05]  /*00c0*/  IMAD R2, R4, UR4, R7 ;  /* 0x0000000404027c24 */ /* 0x002fca000f8e0207 */
[----:B------:R-:W-:-:S13]  /*00d0*/  ISETP.GE.AND P0, PT, R2, R5, PT ;  /* 0x000000050200720c */ /* 0x000fda0003f06270 */
[----:B------:R-:W-:Y:S05]  /*00e0*/  @P0 EXIT ;  /* 0x000000000000094d */ /* 0x000fea0003800000 */
[----:B------:R-:W-:Y:S01]  /*00f0*/  IMAD R9, R9, UR5, RZ ;  /* 0x0000000509097c24 */ /* 0x000fe2000f8e02ff */
[----:B------:R-:W-:Y:S01]  /*0100*/  BSSY.RECONVERGENT B0, `(.L_x_0) ;  /* 0x000008a000007945 */ /* 0x000fe20003800200 */
[----:B------:R-:W-:-:S03]  /*0110*/  IMAD R0, R8, UR5, RZ ;  /* 0x0000000508007c24 */ /* 0x000fc6000f8e02ff */
[----:B------:R-:W-:Y:S01]  /*0120*/  IABS R7, R9 ;  /* 0x0000000900077213 */ /* 0x000fe20000000000 */
[-C--:B------:R-:W-:Y:S01]  /*0130*/  IMAD R6, R9, R0.reuse, RZ ;  /* 0x0000000009067224 */ /* 0x080fe200078e02ff */
[----:B------:R-:W-:Y:S02]  /*0140*/  IABS R8, R0 ;  /* 0x0000000000087213 */ /* 0x000fe40000000000 */
[----:B------:R-:W0:Y:S02]  /*0150*/  I2F.RP R4, R7 ;  /* 0x0000000700047306 */ /* 0x000e240000209400 */
[-C--:B------:R-:W-:Y:S02]  /*0160*/  IABS R14, R6.reuse ;  /* 0x00000006000e7213 */ /* 0x080fe40000000000 */
[----:B------:R-:W-:-:S04]  /*0170*/  IABS R20, R6 ;  /* 0x0000000600147213 */ /* 0x000fc80000000000 */
[----:B------:R-:W1:Y:S08]  /*0180*/  I2F.RP R12, R14 ;  /* 0x0000000e000c7306 */ /* 0x000e700000209400 */
[----:B0-----:R-:W0:Y:S08]  /*0190*/  MUFU.RCP R4, R4 ;  /* 0x0000000400047308 */ /* 0x001e300000001000 */
[----:B-1----:R-:W1:Y:S08]  /*01a0*/  MUFU.RCP R12, R12 ;  /* 0x0000000c000c7308 */ /* 0x002e700000001000 */
[----:B------:R-:W-:Y:S01]  /*01b0*/  I2F.RP R17, R8 ;  /* 0x0000000800117306 */ /* 0x000fe20000209400 */
[----:B0-----:R-:W-:-:S07]  /*01c0*/  VIADD R10, R4, 0xffffffe ;  /* 0x0ffffffe040a7836 */ /* 0x001fce0000000000 */
[----:B------:R0:W2:Y:S01]  /*01d0*/  F2I.FTZ.U32.TRUNC.NTZ R11, R10 ;  /* 0x0000000a000b7305 */ /* 0x0000a2000021f000 */
[----:B-1----:R-:W-:-:S07]  /*01e0*/  VIADD R5, R12, 0xffffffe ;  /* 0x0ffffffe0c057836 */ /* 0x002fce0000000000 */
[----:B------:R-:W1:Y:S01]  /*01f0*/  F2I.FTZ.U32.TRUNC.NTZ R5, R5 ;  /* 0x0000000500057305 */ /* 0x000e62000021f000 */
[----:B0-----:R-:W-:Y:S01]  /*0200*/  IMAD.MOV.U32 R10, RZ, RZ, RZ ;  /* 0x000000ffff0a7224 */ /* 0x001fe200078e00ff */
[----:B--2---:R-:W-:-:S06]  /*0210*/  IADD3 R4, PT, PT, RZ, -R11, RZ ;  /* 0x8000000bff047210 */ /* 0x004fcc0007ffe0ff */
[----:B------:R-:W-:Y:S01]  /*0220*/  MUFU.RCP R17, R17 ;  /* 0x0000001100117308 */ /* 0x000fe20000001000 */
[----:B------:R-:W-:Y:S01]  /*0230*/  IMAD R13, R4, R7, RZ ;  /* 0x00000007040d7224 */ /* 0x000fe200078e02ff */
[----:B------:R-:W-:Y:S02]  /*0240*/  IABS R4, R2 ;  /* 0x0000000200047213 */ /* 0x000fe40000000000 */
[----:B-1----:R-:W-:Y:S01]  /*0250*/  IADD3 R21, PT, PT, RZ, -R5, RZ ;  /* 0x80000005ff157210 */ /* 0x002fe20007ffe0ff */
[----:B------:R-:W-:Y:S01]  /*0260*/  IMAD.HI.U32 R16, R11, R13, R10 ;  /* 0x0000000d0b107227 */ /* 0x000fe200078e000a */
[----:B------:R-:W-:-:S03]  /*0270*/  IABS R10, R3 ;  /* 0x00000003000a7213 */ /* 0x000fc60000000000 */
[----:B------:R-:W-:Y:S01]  /*0280*/  IMAD.MOV.U32 R13, RZ, RZ, R4 ;  /* 0x000000ffff0d7224 */ /* 0x000fe200078e0004 */
[----:B------:R-:W-:Y:S01]  /*0290*/  IABS R4, R9 ;  /* 0x0000000900047213 */ /* 0x000fe20000000000 */
[----:B------:R-:W-:Y:S01]  /*02a0*/  IMAD R21, R21, R14, RZ ;  /* 0x0000000e15157224 */ /* 0x000fe200078e02ff */
[----:B------:R-:W0:Y:S01]  /*02b0*/  I2F.RP R15, R10 ;  /* 0x0000000a000f7306 */ /* 0x000e220000209400 */
[----:B------:R-:W-:-:S04]  /*02c0*/  IMAD.HI.U32 R16, R16, R13, RZ ;  /* 0x0000000d10107227 */ /* 0x000fc800078e00ff */
[----:B------:R-:W-:Y:S02]  /*02d0*/  IMAD.MOV R19, RZ, RZ, -R4 ;  /* 0x000000ffff137224 */ /* 0x000fe400078e0a04 */
[----:B------:R-:W-:Y:S02]  /*02e0*/  IMAD.MOV.U32 R4, RZ, RZ, RZ ;  /* 0x000000ffff047224 */ /* 0x000fe400078e00ff */
[----:B------:R-:W-:Y:S02]  /*02f0*/  IMAD R11, R6, R3, RZ ;  /* 0x00000003060b7224 */ /* 0x000fe400078e02ff */
[----:B------:R-:W-:Y:S01]  /*0300*/  IMAD.HI.U32 R18, R5, R21, R4 ;  /* 0x0000001505127227 */ /* 0x000fe200078e0004 */
[----:B------:R-:W-:Y:S02]  /*0310*/  IADD3 R5, PT, PT, RZ, -R20, RZ ;  /* 0x80000014ff057210 */ /* 0x000fe40007ffe0ff */
[----:B------:R-:W-:Y:S01]  /*0320*/  IABS R12, R11 ;  /* 0x0000000b000c7213 */ /* 0x000fe20000000000 */
[----:B------:R-:W-:Y:S01]  /*0330*/  IMAD R4, R16, R19, R13 ;  /* 0x0000001310047224 */ /* 0x000fe200078e020d */
[----:B0-----:R-:W0:Y:S01]  /*0340*/  MUFU.RCP R15, R15 ;  /* 0x0000000f000f7308 */ /* 0x001e220000001000 */
[----:B------:R-:W-:-:S02]  /*0350*/  IMAD.MOV.U32 R19, RZ, RZ, R5 ;  /* 0x000000ffff137224 */ /* 0x000fc400078e0005 */
[----:B------:R-:W-:Y:S01]  /*0360*/  IMAD.HI.U32 R18, R18, R13, RZ ;  /* 0x0000000d12127227 */ /* 0x000fe200078e00ff */
[----:B------:R-:W-:-:S03]  /*0370*/  ISETP.GT.U32.AND P3, PT, R7, R4, PT ;  /* 0x000000040700720c */ /* 0x000fc60003f64070 */
[----:B------:R-:W-:Y:S01]  /*0380*/  VIADD R17, R17, 0xffffffe ;  /* 0x0ffffffe11117836 */ /* 0x000fe20000000000 */
[----:B------:R-:W1:Y:S01]  /*0390*/  I2F.RP R20, R12 ;  /* 0x0000000c00147306 */ /* 0x000e620000209400 */
[----:B------:R-:W-:-:S05]  /*03a0*/  IMAD R19, R18, R19, R13 ;  /* 0x0000001312137224 */ /* 0x000fca00078e020d */
[----:B------:R-:W-:Y:S02]  /*03b0*/  ISETP.GT.U32.AND P0, PT, R14, R19, PT ;  /* 0x000000130e00720c */ /* 0x000fe40003f04070 */
[----:B------:R-:W2:Y:S01]  /*03c0*/  F2I.FTZ.U32.TRUNC.NTZ R5, R17 ;  /* 0x0000001100057305 */ /* 0x000ea2000021f000 */
[-C--:B------:R-:W-:Y:S02]  /*03d0*/  @!P3 IADD3 R4, PT, PT, R4, -R7.reuse, RZ ;  /* 0x800000070404b210 */ /* 0x080fe40007ffe0ff */
[----:B------:R-:W-:Y:S02]  /*03e0*/  @!P3 IADD3 R16, PT, PT, R16, 0x1, RZ ;  /* 0x000000011010b810 */ /* 0x000fe40007ffe0ff */
[----:B------:R-:W-:Y:S01]  /*03f0*/  ISETP.GE.U32.AND P4, PT, R4, R7, PT ;  /* 0x000000070400720c */ /* 0x000fe20003f86070 */
[----:B0-----:R-:W-:Y:S01]  /*0400*/  VIADD R7, R15, 0xffffffe ;  /* 0x0ffffffe0f077836 */ /* 0x001fe20000000000 */
[----:B------:R-:W-:Y:S01]  /*0410*/  LOP3.LUT R4, R2, R9, RZ, 0x3c, !PT ;  /* 0x0000000902047212 */ /* 0x000fe200078e3cff */
[----:B-1----:R-:W0:Y:S01]  /*0420*/  MUFU.RCP R20, R20 ;  /* 0x0000001400147308 */ /* 0x002e220000001000 */
[----:B------:R-:W-:-:S02]  /*0430*/  ISETP.NE.AND P3, PT, R9, RZ, PT ;  /* 0x000000ff0900720c */ /* 0x000fc40003f65270 */
[----:B------:R-:W-:Y:S01]  /*0440*/  ISETP.GE.AND P1, PT, R4, RZ, PT ;  /* 0x000000ff0400720c */ /* 0x000fe20003f26270 */
[----:B------:R-:W-:Y:S02]  /*0450*/  @!P0 IMAD.IADD R19, R19, 0x1, -R14 ;  /* 0x0000000113138824 */ /* 0x000fe400078e0a0e */
[----:B------:R-:W-:Y:S01]  /*0460*/  @!P0 VIADD R18, R18, 0x1 ;  /* 0x0000000112128836 */ /* 0x000fe20000000000 */
[----:B------:R-:W-:Y:S01]  /*0470*/  ISETP.NE.AND P0, PT, R6, RZ, PT ;  /* 0x000000ff0600720c */ /* 0x000fe20003f05270 */
[----:B--2---:R-:W-:Y:S01]  /*0480*/  IMAD.MOV R4, RZ, RZ, -R5 ;  /* 0x000000ffff047224 */ /* 0x004fe200078e0a05 */
[----:B------:R-:W-:Y:S01]  /*0490*/  ISETP.GE.U32.AND P2, PT, R19, R14, PT ;  /* 0x0000000e1300720c */ /* 0x000fe20003f46070 */
[----:B------:R-:W1:Y:S01]  /*04a0*/  F2I.FTZ.U32.TRUNC.NTZ R7, R7 ;  /* 0x0000000700077305 */ /* 0x000e62000021f000 */
[----:B------:R-:W-:Y:S01]  /*04b0*/  @P4 IADD3 R16, PT, PT, R16, 0x1, RZ ;  /* 0x0000000110104810 */ /* 0x000fe20007ffe0ff */
[----:B------:R-:W-:Y:S01]  /*04c0*/  IMAD.MOV.U32 R15, RZ, RZ, R4 ;  /* 0x000000ffff0f7224 */ /* 0x000fe200078e0004 */
[----:B------:R-:W-:-:S02]  /*04d0*/  LOP3.LUT R4, R2, R6, RZ, 0x3c, !PT ;  /* 0x0000000602047212 */ /* 0x000fc400078e3cff */
[----:B------:R-:W-:Y:S01]  /*04e0*/  IABS R14, R0 ;  /* 0x00000000000e7213 */ /* 0x000fe20000000000 */
[----:B------:R-:W-:Y:S01]  /*04f0*/  IMAD R15, R15, R8, RZ ;  /* 0x000000080f0f7224 */ /* 0x000fe200078e02ff */
[----:B------:R-:W-:Y:S01]  /*0500*/  ISETP.GE.AND P4, PT, R4, RZ, PT ;  /* 0x000000ff0400720c */ /* 0x000fe20003f86270 */
[----:B------:R-:W-:Y:S01]  /*0510*/  IMAD.MOV.U32 R4, RZ, RZ, RZ ;  /* 0x000000ffff047224 */ /* 0x000fe200078e00ff */
[----:B0-----:R-:W-:Y:S01]  /*0520*/  IADD3 R20, PT, PT, R20, 0xffffffe, RZ ;  /* 0x0ffffffe14147810 */ /* 0x001fe20007ffe0ff */
[----:B------:R-:W-:Y:S01]  /*0530*/  @!P1 IMAD.MOV R16, RZ, RZ, -R16 ;  /* 0x000000ffff109224 */ /* 0x000fe200078e0a10 */
[----:B------:R-:W-:Y:S01]  /*0540*/  @!P3 LOP3.LUT R16, RZ, R9, RZ, 0x33, !PT ;  /* 0x00000009ff10b212 */ /* 0x000fe200078e33ff */
[----:B------:R-:W-:Y:S01]  /*0550*/  IMAD.HI.U32 R4, R5, R15, R4 ;  /* 0x0000000f05047227 */ /* 0x000fe200078e0004 */
[----:B------:R-:W-:Y:S01]  /*0560*/  IADD3 R14, PT, PT, RZ, -R14, RZ ;  /* 0x8000000eff0e7210 */ /* 0x000fe20007ffe0ff */
[----:B------:R-:W0:Y:S01]  /*0570*/  F2I.FTZ.U32.TRUNC.NTZ R5, R20 ;  /* 0x0000001400057305 */ /* 0x000e22000021f000 */
[----:B------:R-:W-:Y:S01]  /*0580*/  IABS R15, R16 ;  /* 0x00000010000f7213 */ /* 0x000fe20000000000 */
[----:B------:R-:W-:Y:S01]  /*0590*/  @P2 VIADD R18, R18, 0x1 ;  /* 0x0000000112122836 */ /* 0x000fe20000000000 */
[----:B------:R-:W-:Y:S01]  /*05a0*/  ISETP.GE.AND P3, PT, R16, RZ, PT ;  /* 0x000000ff1000720c */ /* 0x000fe20003f66270 */
[----:B-1----:R-:W-:-:S02]  /*05b0*/  IMAD.MOV R17, RZ, RZ, -R7 ;  /* 0x000000ffff117224 */ /* 0x002fc400078e0a07 */
[----:B------:R-:W-:Y:S01]  /*05c0*/  @!P4 IMAD.MOV R18, RZ, RZ, -R18 ;  /* 0x000000ffff12c224 */ /* 0x000fe200078e0a12 */
[----:B------:R-:W-:Y:S01]  /*05d0*/  @!P0 LOP3.LUT R18, RZ, R6, RZ, 0x33, !PT ;  /* 0x00000006ff128212 */ /* 0x000fe200078e33ff */
[----:B------:R-:W-:Y:S01]  /*05e0*/  IMAD.HI.U32 R4, R4, R15, RZ ;  /* 0x0000000f04047227 */ /* 0x000fe200078e00ff */
[----:B------:R-:W-:-:S03]  /*05f0*/  ISETP.NE.AND P4, PT, R0, RZ, PT ;  /* 0x000000ff0000720c */ /* 0x000fc60003f85270 */
[----:B------:R-:W-:Y:S01]  /*0600*/  IMAD R15, R4, R14, R15 ;  /* 0x0000000e040f7224 */ /* 0x000fe200078e020f */
[----:B------:R-:W-:Y:S01]  /*0610*/  IABS R4, R18 ;  /* 0x0000001200047213 */ /* 0x000fe20000000000 */
[----:B------:R-:W-:Y:S01]  /*0620*/  IMAD R17, R17, R10, RZ ;  /* 0x0000000a11117224 */ /* 0x000fe200078e02ff */
[----:B0-----:R-:W-:Y:S01]  /*0630*/  IADD3 R19, PT, PT, RZ, -R5, RZ ;  /* 0x80000005ff137210 */ /* 0x001fe20007ffe0ff */
[----:B------:R-:W-:Y:S01]  /*0640*/  IMAD.MOV.U32 R6, RZ, RZ, RZ ;  /* 0x000000ffff067224 */ /* 0x000fe200078e00ff */
[----:B------:R-:W-:Y:S01]  /*0650*/  ISETP.GT.U32.AND P0, PT, R8, R15, PT ;  /* 0x0000000f0800720c */ /* 0x000fe20003f04070 */
[----:B------:R-:W-:Y:S01]  /*0660*/  IMAD.MOV R16, RZ, RZ, -R16 ;  /* 0x000000ffff107224 */ /* 0x000fe200078e0a10 */
[----:B------:R-:W-:Y:S01]  /*0670*/  IABS R14, R11 ;  /* 0x0000000b000e7213 */ /* 0x000fe20000000000 */
[----:B------:R-:W-:-:S04]  /*0680*/  IMAD.HI.U32 R6, R7, R17, R6 ;  /* 0x0000001107067227 */ /* 0x000fc800078e0006 */
[----:B------:R-:W-:Y:S02]  /*0690*/  IMAD.MOV.U32 R7, RZ, RZ, R4 ;  /* 0x000000ffff077224 */ /* 0x000fe400078e0004 */
[----:B------:R-:W-:Y:S02]  /*06a0*/  HFMA2 R4, -RZ, RZ, 0, 0 ;  /* 0x00000000ff047431 */ /* 0x000fe400000001ff */
[----:B------:R-:W-:Y:S02]  /*06b0*/  IMAD R17, R19, R12, RZ ;  /* 0x0000000c13117224 */ /* 0x000fe400078e02ff */
[----:B------:R-:W-:Y:S01]  /*06c0*/  IMAD.HI.U32 R6, R6, R7, RZ ;  /* 0x0000000706067227 */ /* 0x000fe200078e00ff */
[----:B------:R-:W-:-:S03]  /*06d0*/  @!P0 IADD3 R15, PT, PT, R15, -R8, RZ ;  /* 0x800000080f0f8210 */ /* 0x000fc60007ffe0ff */
[----:B------:R-:W-:Y:S01]  /*06e0*/  IMAD.MOV R6, RZ, RZ, -R6 ;  /* 0x000000ffff067224 */ /* 0x000fe200078e0a06 */
[----:B------:R-:W-:Y:S01]  /*06f0*/  ISETP.GT.U32.AND P0, PT, R8, R15, PT ;  /* 0x0000000f0800720c */ /* 0x000fe20003f04070 */
[----:B------:R-:W-:-:S04]  /*0700*/  IMAD.HI.U32 R4, R5, R17, R4 ;  /* 0x0000001105047227 */ /* 0x000fc800078e0004 */
[----:B------:R-:W-:Y:S02]  /*0710*/  IMAD.MOV R5, RZ, RZ, -R14 ;  /* 0x000000ffff057224 */ /* 0x000fe400078e0a0e */
[----:B------:R-:W-:-:S04]  /*0720*/  IMAD.HI.U32 R4, R4, R13, RZ ;  /* 0x0000000d04047227 */ /* 0x000fc800078e00ff */
[----:B------:R-:W-:Y:S02]  /*0730*/  IMAD R7, R10, R6, R7 ;  /* 0x000000060a077224 */ /* 0x000fe400078e0207 */
[----:B------:R-:W-:Y:S01]  /*0740*/  IMAD R13, R4, R5, R13 ;  /* 0x00000005040d7224 */ /* 0x000fe200078e020d */
[----:B------:R-:W-:Y:S01]  /*0750*/  I2FP.F32.S32 R5, UR5 ;  /* 0x0000000500057c45 */ /* 0x000fe20008201400 */
[----:B------:R-:W-:Y:S01]  /*0760*/  @!P0 IMAD.IADD R15, R15, 0x1, -R8 ;  /* 0x000000010f0f8824 */ /* 0x000fe200078e0a08 */
[----:B------:R-:W-:Y:S01]  /*0770*/  ISETP.GT.U32.AND P1, PT, R10, R7, PT ;  /* 0x000000070a00720c */ /* 0x000fe20003f24070 */
[----:B------:R-:W-:Y:S01]  /*0780*/  IMAD R9, R9, R16, R2 ;  /* 0x0000001009097224 */ /* 0x000fe200078e0202 */
[----:B------:R-:W-:Y:S01]  /*0790*/  ISETP.GT.U32.AND P2, PT, R12, R13, PT ;  /* 0x0000000d0c00720c */ /* 0x000fe20003f44070 */
[----:B------:R-:W0:Y:S01]  /*07a0*/  MUFU.RCP R6, R5 ;  /* 0x0000000500067308 */ /* 0x000e220000001000 */
[----:B------:R-:W-:Y:S01]  /*07b0*/  @!P3 IMAD.MOV R15, RZ, RZ, -R15 ;  /* 0x000000ffff0fb224 */ /* 0x000fe200078e0a0f */
[----:B------:R-:W-:-:S02]  /*07c0*/  @!P4 LOP3.LUT R15, RZ, R0, RZ, 0x33, !PT ;  /* 0x00000000ff0fc212 */ /* 0x000fc400078e33ff */
[----:B------:R-:W-:Y:S02]  /*07d0*/  LOP3.LUT R8, R2, R11, RZ, 0x3c, !PT ;  /* 0x0000000b02087212 */ /* 0x000fe400078e3cff */
[----:B------:R-:W-:Y:S02]  /*07e0*/  I2FP.F32.S32 R0, R15 ;  /* 0x0000000f00007245 */ /* 0x000fe40000201400 */
[----:B------:R-:W-:Y:S02]  /*07f0*/  ISETP.GE.AND P3, PT, R8, RZ, PT ;  /* 0x000000ff0800720c */ /* 0x000fe40003f66270 */
[----:B------:R-:W-:Y:S02]  /*0800*/  @!P1 IMAD.IADD R7, R7, 0x1, -R10 ;  /* 0x0000000107079824 */ /* 0x000fe400078e0a0a */
[----:B------:R-:W-:Y:S01]  /*0810*/  FADD R0, R0, 0.5 ;  /* 0x3f00000000007421 */ /* 0x000fe20000000000 */
[----:B------:R-:W-:Y:S01]  /*0820*/  @!P2 IADD3 R13, PT, PT, R13, -R12, RZ ;  /* 0x8000000c0d0da210 */ /* 0x000fe20007ffe0ff */
[----:B------:R-:W-:Y:S01]  /*0830*/  @!P2 VIADD R4, R4, 0x1 ;  /* 0x000000010404a836 */ /* 0x000fe20000000000 */
[----:B------:R-:W-:Y:S01]  /*0840*/  ISETP.GE.AND P2, PT, R18, RZ, PT ;  /* 0x000000ff1200720c */ /* 0x000fe20003f46270 */
[----:B------:R-:W1:Y:S01]  /*0850*/  FCHK P4, R0, R5 ;  /* 0x0000000500007302 */ /* 0x000e620000080000 */
[----:B------:R-:W-:-:S02]  /*0860*/  ISETP.GT.U32.AND P0, PT, R10, R7, PT ;  /* 0x000000070a00720c */ /* 0x000fc40003f04070 */
[----:B------:R-:W-:Y:S01]  /*0870*/  ISETP.GE.U32.AND P1, PT, R13, R12, PT ;  /* 0x0000000c0d00720c */ /* 0x000fe20003f26070 */
[----:B0-----:R-:W-:-:S04]  /*0880*/  FFMA R13, -R5, R6, 1 ;  /* 0x3f800000050d7423 */ /* 0x001fc80000000106 */
[----:B------:R-:W-:-:S04]  /*0890*/  FFMA R13, R6, R13, R6 ;  /* 0x0000000d060d7223 */ /* 0x000fc80000000006 */
[----:B------:R-:W-:Y:S02]  /*08a0*/  FFMA R6, R0, R13, RZ ;  /* 0x0000000d00067223 */ /* 0x000fe400000000ff */
[----:B------:R-:W-:Y:S02]  /*08b0*/  @!P0 IADD3 R7, PT, PT, R7, -R10, RZ ;  /* 0x8000000a07078210 */ /* 0x000fe40007ffe0ff */
[----:B------:R-:W-:Y:S01]  /*08c0*/  @P1 VIADD R4, R4, 0x1 ;  /* 0x0000000104041836 */ /* 0x000fe20000000000 */
[----:B------:R-:W-:Y:S01]  /*08d0*/  ISETP.NE.AND P1, PT, R11, RZ, PT ;  /* 0x000000ff0b00720c */ /* 0x000fe20003f25270 */
[----:B------:R-:W-:Y:S01]  /*08e0*/  FFMA R8, -R5, R6, R0 ;  /* 0x0000000605087223 */ /* 0x000fe20000000100 */
[----:B------:R-:W-:Y:S01]  /*08f0*/  ISETP.NE.AND P0, PT, R3, RZ, PT ;  /* 0x000000ff0300720c */ /* 0x000fe20003f05270 */
[----:B------:R-:W-:Y:S01]  /*0900*/  @!P2 IMAD.MOV R7, RZ, RZ, -R7 ;  /* 0x000000ffff07a224 */ /* 0x000fe200078e0a07 */
[----:B------:R-:W-:Y:S01]  /*0910*/  @!P3 IADD3 R4, PT, PT, -R4, RZ, RZ ;  /* 0x000000ff0404b210 */ /* 0x000fe20007ffe1ff */
[----:B------:R-:W-:-:S08]  /*0920*/  FFMA R6, R13, R8, R6 ;  /* 0x000000080d067223 */ /* 0x000fd00000000006 */
[----:B------:R-:W-:Y:S02]  /*0930*/  @!P1 LOP3.LUT R4, RZ, R11, RZ, 0x33, !PT ;  /* 0x0000000bff049212 */ /* 0x000fe400078e33ff */
[----:B------:R-:W-:Y:S01]  /*0940*/  @!P0 LOP3.LUT R7, RZ, R3, RZ, 0x33, !PT ;  /* 0x00000003ff078212 */ /* 0x000fe200078e33ff */
[----:B-1----:R-:W-:Y:S06]  /*0950*/  @!P4 BRA `(.L_x_1) ;  /* 0x000000000010c947 */ /* 0x002fec0003800000 */
[----:B------:R-:W-:Y:S01]  /*0960*/  IMAD.MOV.U32 R3, RZ, RZ, R5 ;  /* 0x000000ffff037224 */ /* 0x000fe200078e0005 */
[----:B------:R-:W-:-:S07]  /*0970*/  MOV R8, 0x990 ;  /* 0x0000099000087802 */ /* 0x000fce0000000f00 */
[----:B------:R-:W-:Y:S05]  /*0980*/  CALL.REL.NOINC `($__internal_0_$__cuda_sm3x_div_rn_noftz_f32_slowpath) ;  /* 0x0000000400247944 */ /* 0x000fea0003c00000 */
[----:B------:R-:W-:-:S07]  /*0990*/  MOV R6, R0 ;  /* 0x0000000000067202 */ /* 0x000fce0000000f00 */
.L_x_1:
[----:B------:R-:W-:Y:S05]  /*09a0*/  BSYNC.RECONVERGENT B0 ;  /* 0x0000000000007941 */ /* 0x000fea0003800200 */
.L_x_0:
[----:B------:R-:W0:Y:S01]  /*09b0*/  MUFU.RCP R0, R5 ;  /* 0x0000000500007308 */ /* 0x000e220000001000 */
[----:B------:R-:W-:Y:S01]  /*09c0*/  I2FP.F32.S32 R9, R9 ;  /* 0x0000000900097245 */ /* 0x000fe20000201400 */
[----:B------:R-:W1:Y:S01]  /*09d0*/  LDCU.64 UR4, c[0x0][0x358] ;  /* 0x00006b00ff0477ac */ /* 0x000e620008000a00 */
[----:B------:R-:W-:Y:S01]  /*09e0*/  BSSY.RECONVERGENT B0, `(.L_x_2) ;  /* 0x000000e000007945 */ /* 0x000fe20003800200 */
[----:B------:R-:W-:Y:S02]  /*09f0*/  FADD R6, R6, -0.5 ;  /* 0xbf00000006067421 */ /* 0x000fe40000000000 */
[----:B------:R-:W-:-:S04]  /*0a00*/  FADD R10, R9, 0.5 ;  /* 0x3f000000090a7421 */ /* 0x000fc80000000000 */
[----:B------:R-:W2:Y:S01]  /*0a10*/  FCHK P0, R10, R5 ;  /* 0x000000050a007302 */ /* 0x000ea20000000000 */
[----:B0-----:R-:W-:-:S04]  /*0a20*/  FFMA R3, -R5, R0, 1 ;  /* 0x3f80000005037423 */ /* 0x001fc80000000100 */
[----:B------:R-:W-:-:S04]  /*0a30*/  FFMA R0, R0, R3, R0 ;  /* 0x0000000300007223 */ /* 0x000fc80000000000 */
[----:B------:R-:W-:-:S04]  /*0a40*/  FFMA R3, R0, R10, RZ ;  /* 0x0000000a00037223 */ /* 0x000fc800000000ff */
[----:B------:R-:W-:-:S04]  /*0a50*/  FFMA R8, -R5, R3, R10 ;  /* 0x0000000305087223 */ /* 0x000fc8000000010a */
[----:B------:R-:W-:Y:S01]  /*0a60*/  FFMA R0, R0, R8, R3 ;  /* 0x0000000800007223 */ /* 0x000fe20000000003 */
[----:B-12---:R-:W-:Y:S06]  /*0a70*/  @!P0 BRA `(.L_x_3) ;  /* 0x0000000000108947 */ /* 0x006fec0003800000 */
[----:B------:R-:W-:Y:S01]  /*0a80*/  IMAD.MOV.U32 R0, RZ, RZ, R10 ;  /* 0x000000ffff007224 */ /* 0x000fe200078e000a */
[----:B------:R-:W-:Y:S01]  /*0a90*/  MOV R8, 0xac0 ;  /* 0x00000ac000087802 */ /* 0x000fe20000000f00 */
[----:B------:R-:W-:-:S07]  /*0aa0*/  IMAD.MOV.U32 R3, RZ, RZ, R5 ;  /* 0x000000ffff037224 */ /* 0x000fce00078e0005 */
[----:B------:R-:W-:Y:S05]  /*0ab0*/  CALL.REL.NOINC `($__internal_0_$__cuda_sm3x_div_rn_noftz_f32_slowpath) ;  /* 0x0000000000d87944 */ /* 0x000fea0003c00000 */
.L_x_3:
[----:B------:R-:W-:Y:S05]  /*0ac0*/  BSYNC.RECONVERGENT B0 ;  /* 0x0000000000007941 */ /* 0x000fea0003800200 */
.L_x_2:
[----:B------:R-:W0:Y:S01]  /*0ad0*/  LDC.64 R8, c[0x0][0x398] ;  /* 0x0000e600ff087b82 */ /* 0x000e220000000a00 */
[----:B------:R-:W-:Y:S01]  /*0ae0*/  FADD R0, R0, -0.5 ;  /* 0xbf00000000007421 */ /* 0x000fe20000000000 */
[----:B------:R-:W1:Y:S02]  /*0af0*/  LDCU UR6, c[0x0][0x394] ;  /* 0x00007280ff0677ac */ /* 0x000e640008000800 */
[----:B-1----:R-:W-:Y:S01]  /*0b00*/  IMAD R4, R4, UR6, R7 ;  /* 0x0000000604047c24 */ /* 0x002fe2000f8e0207 */
[-C--:B0-----:R-:W-:Y:S01]  /*0b10*/  I2FP.F32.S32 R5, R9.reuse ;  /* 0x0000000900057245 */ /* 0x081fe20000201400 */
[----:B------:R-:W-:Y:S01]  /*0b20*/  IMAD R7, R8, R9, RZ ;  /* 0x0000000908077224 */ /* 0x000fe200078e02ff */
[----:B------:R-:W-:-:S03]  /*0b30*/  I2FP.F32.S32 R3, R8 ;  /* 0x0000000800037245 */ /* 0x000fc60000201400 */
[----:B------:R-:W-:Y:S01]  /*0b40*/  FADD R11, R5, -1 ;  /* 0xbf800000050b7421 */ /* 0x000fe20000000000 */
[----:B------:R-:W-:Y:S02]  /*0b50*/  IMAD R12, R4, R7, RZ ;  /* 0x00000007040c7224 */ /* 0x000fe400078e02ff */
[----:B------:R-:W-:Y:S01]  /*0b60*/  FADD R3, R3, -1 ;  /* 0xbf80000003037421 */ /* 0x000fe20000000000 */
[----:B------:R-:W-:Y:S01]  /*0b70*/  IADD3 R4, PT, PT, R9, -0x1, RZ ;  /* 0xffffffff09047810 */ /* 0x000fe20007ffe0ff */
[----:B------:R-:W-:Y:S01]  /*0b80*/  VIADD R7, R8, 0xffffffff ;  /* 0xffffffff08077836 */ /* 0x000fe20000000000 */
[----:B------:R-:W-:Y:S02]  /*0b90*/  FMNMX R0, R0, R11, PT ;  /* 0x0000000b00007209 */ /* 0x000fe40003800000 */
[----:B------:R-:W-:Y:S01]  /*0ba0*/  FMNMX R3, R6, R3, PT ;  /* 0x0000000306037209 */ /* 0x000fe20003800000 */
[----:B------:R-:W0:Y:S01]  /*0bb0*/  LDC.64 R10, c[0x0][0x380] ;  /* 0x0000e000ff0a7b82 */ /* 0x000e220000000a00 */
[----:B------:R-:W-:-:S02]  /*0bc0*/  FMNMX R0, RZ, R0, !PT ;  /* 0x00000000ff007209 */ /* 0x000fc40007800000 */
[----:B------:R-:W-:Y:S02]  /*0bd0*/  FMNMX R5, RZ, R3, !PT ;  /* 0x00000003ff057209 */ /* 0x000fe40007800000 */
[----:B------:R-:W1:Y:S08]  /*0be0*/  F2I.FLOOR.NTZ R3, R0 ;  /* 0x0000000000037305 */ /* 0x000e700000207100 */
[----:B------:R-:W2:Y:S01]  /*0bf0*/  F2I.FLOOR.NTZ R6, R5 ;  /* 0x0000000500067305 */ /* 0x000ea20000207100 */
[----:B-1----:R-:W-:Y:S01]  /*0c00*/  VIADDMNMX R14, R3, 0x1, R4, PT ;  /* 0x00000001030e7846 */ /* 0x002fe20003800104 */
[C---:B--2---:R-:W-:Y:S01]  /*0c10*/  IMAD R8, R6.reuse, R9, R12 ;  /* 0x0000000906087224 */ /* 0x044fe200078e020c */
[----:B------:R-:W-:-:S03]  /*0c20*/  VIADDMNMX R4, R6, 0x1, R7, PT ;  /* 0x0000000106047846 */ /* 0x000fc60003800107 */
[----:B------:R-:W-:Y:S01]  /*0c30*/  IMAD.IADD R13, R14, 0x1, R8 ;  /* 0x000000010e0d7824 */ /* 0x000fe200078e0208 */
[----:B------:R-:W-:Y:S01]  /*0c40*/  IADD3 R7, PT, PT, R3, R8, RZ ;  /* 0x0000000803077210 */ /* 0x000fe20007ffe0ff */
[----:B------:R-:W-:Y:S02]  /*0c50*/  IMAD R4, R4, R9, R12 ;  /* 0x0000000904047224 */ /* 0x000fe400078e020c */
[----:B0-----:R-:W-:-:S04]  /*0c60*/  IMAD.WIDE R12, R13, 0x4, R10 ;  /* 0x000000040d0c7825 */ /* 0x001fc800078e020a */
[----:B------:R-:W-:Y:S02]  /*0c70*/  IMAD.WIDE R8, R7, 0x4, R10 ;  /* 0x0000000407087825 */ /* 0x000fe400078e020a */
[----:B------:R-:W2:Y:S02]  /*0c80*/  LDG.E R12, desc[UR4][R12.64] ;  /* 0x000000040c0c7981 */ /* 0x000ea4000c1e1900 */
[--C-:B------:R-:W-:Y:S02]  /*0c90*/  IMAD.IADD R15, R3, 0x1, R4.reuse ;  /* 0x00000001030f7824 */ /* 0x100fe400078e0204 */
[----:B------:R-:W-:Y:S01]  /*0ca0*/  IMAD.IADD R7, R14, 0x1, R4 ;  /* 0x000000010e077824 */ /* 0x000fe200078e0204 */
[----:B------:R0:W3:Y:S01]  /*0cb0*/  LDG.E R8, desc[UR4][R8.64] ;  /* 0x0000000408087981 */ /* 0x0000e2000c1e1900 */
[----:B------:R-:W-:-:S04]  /*0cc0*/  IMAD.WIDE R14, R15, 0x4, R10 ;  /* 0x000000040f0e7825 */ /* 0x000fc800078e020a */
[----:B------:R-:W-:Y:S02]  /*0cd0*/  IMAD.WIDE R10, R7, 0x4, R10 ;  /* 0x00000004070a7825 */ /* 0x000fe400078e020a */
[----:B------:R-:W4:Y:S04]  /*0ce0*/  LDG.E R15, desc[UR4][R14.64] ;  /* 0x000000040e0f7981 */ /* 0x000f28000c1e1900 */
[----:B------:R-:W5:Y:S01]  /*0cf0*/  LDG.E R11, desc[UR4][R10.64] ;  /* 0x000000040a0b7981 */ /* 0x000f62000c1e1900 */
[----:B------:R-:W-:-:S05]  /*0d00*/  I2FP.F32.S32 R6, R6 ;  /* 0x0000000600067245 */ /* 0x000fca0000201400 */
[----:B------:R-:W-:Y:S02]  /*0d10*/  FADD R6, R5, -R6 ;  /* 0x8000000605067221 */ /* 0x000fe40000000000 */
[----:B------:R-:W1:Y:S01]  /*0d20*/  LDC.64 R4, c[0x0][0x388] ;  /* 0x0000e200ff047b82 */ /* 0x000e620000000a00 */
[----:B------:R-:W-:Y:S01]  /*0d30*/  I2FP.F32.S32 R3, R3 ;  /* 0x0000000300037245 */ /* 0x000fe20000201400 */
[----:B------:R-:W-:-:S04]  /*0d40*/  FADD R7, -R6, 1 ;  /* 0x3f80000006077421 */ /* 0x000fc80000000100 */
[----:B------:R-:W-:Y:S01]  /*0d50*/  FADD R3, R0, -R3 ;  /* 0x8000000300037221 */ /* 0x000fe20000000000 */
[----:B-1----:R-:W-:-:S04]  /*0d60*/  IMAD.WIDE R4, R2, 0x4, R4 ;  /* 0x0000000402047825 */ /* 0x002fc800078e0204 */
[----:B--2---:R-:W-:-:S04]  /*0d70*/  FMUL R12, R12, R7 ;  /* 0x000000070c0c7220 */ /* 0x004fc80000400000 */
[C---:B0-----:R-:W-:Y:S01]  /*0d80*/  FMUL R9, R3.reuse, R12 ;  /* 0x0000000c03097220 */ /* 0x041fe20000400000 */
[----:B---3--:R-:W-:Y:S01]  /*0d90*/  FMUL R8, R8, R7 ;  /* 0x0000000708087220 */ /* 0x008fe20000400000 */
[----:B------:R-:W-:-:S04]  /*0da0*/  FADD R7, -R3, 1 ;  /* 0x3f80000003077421 */ /* 0x000fc80000000100 */
[----:B------:R-:W-:Y:S01]  /*0db0*/  FFMA R8, R8, R7, R9 ;  /* 0x0000000708087223 */ /* 0x000fe20000000009 */
[C---:B----4-:R-:W-:Y:S01]  /*0dc0*/  FMUL R15, R6.reuse, R15 ;  /* 0x0000000f060f7220 */ /* 0x050fe20000400000 */
[----:B-----5:R-:W-:-:S03]  /*0dd0*/  FMUL R11, R6, R11 ;  /* 0x0000000b060b7220 */ /* 0x020fc60000400000 */
[----:B------:R-:W-:-:S04]  /*0de0*/  FFMA R8, R7, R15, R8 ;  /* 0x0000000f07087223 */ /* 0x000fc80000000008 */
[----:B------:R-:W-:-:S05]  /*0df0*/  FFMA R11, R3, R11, R8 ;  /* 0x0000000b030b7223 */ /* 0x000fca0000000008 */
[----:B------:R-:W-:Y:S01]  /*0e00*/  STG.E desc[UR4][R4.64], R11 ;  /* 0x0000000b04007986 */ /* 0x000fe2000c101904 */
[----:B------:R-:W-:Y:S05]  /*0e10*/  EXIT ;  /* 0x000000000000794d */ /* 0x000fea0003800000 */
        .weak           $__internal_0_$__cuda_sm3x_div_rn_noftz_f32_slowpath
        .type           $__internal_0_$__cuda_sm3x_div_rn_noftz_f32_slowpath,@function
        .size           $__internal_0_$__cuda_sm3x_div_rn_noftz_f32_slowpath,(.L_x_41 - $__internal_0_$__cuda_sm3x_div_rn_noftz_f32_slowpath)
$__internal_0_$__cuda_sm3x_div_rn_noftz_f32_slowpath:
[----:B------:R-:W-:Y:S01]  /*0e20*/  SHF.R.U32.HI R11, RZ, 0x17, R3 ;  /* 0x00000017ff0b7819 */ /* 0x000fe20000011603 */
[----:B------:R-:W-:Y:S01]  /*0e30*/  BSSY.RECONVERGENT B1, `(.L_x_4) ;  /* 0x0000062000017945 */ /* 0x000fe20003800200 */
[----:B------:R-:W-:Y:S02]  /*0e40*/  SHF.R.U32.HI R10, RZ, 0x17, R0 ;  /* 0x00000017ff0a7819 */ /* 0x000fe40000011600 */
[----:B------:R-:W-:Y:S02]  /*0e50*/  LOP3.LUT R11, R11, 0xff, RZ, 0xc0, !PT ;  /* 0x000000ff0b0b7812 */ /* 0x000fe400078ec0ff */
[----:B------:R-:W-:Y:S02]  /*0e60*/  LOP3.LUT R14, R10, 0xff, RZ, 0xc0, !PT ;  /* 0x000000ff0a0e7812 */ /* 0x000fe400078ec0ff */
[----:B------:R-:W-:-:S03]  /*0e70*/  IADD3 R13, PT, PT, R11, -0x1, RZ ;  /* 0xffffffff0b0d7810 */ /* 0x000fc60007ffe0ff */
[----:B------:R-:W-:Y:S01]  /*0e80*/  VIADD R12, R14, 0xffffffff ;  /* 0xffffffff0e0c7836 */ /* 0x000fe20000000000 */
[----:B------:R-:W-:-:S04]  /*0e90*/  ISETP.GT.U32.AND P0, PT, R13, 0xfd, PT ;  /* 0x000000fd0d00780c */ /* 0x000fc80003f04070 */
[----:B------:R-:W-:-:S13]  /*0ea0*/  ISETP.GT.U32.OR P0, PT, R12, 0xfd, P0 ;  /* 0x000000fd0c00780c */ /* 0x000fda0000704470 */
[----:B------:R-:W-:Y:S01]  /*0eb0*/  @!P0 MOV R10, RZ ;  /* 0x000000ff000a8202 */ /* 0x000fe20000000f00 */
[----:B------:R-:W-:Y:S06]  /*0ec0*/  @!P0 BRA `(.L_x_5) ;  /* 0x00000000005c8947 */ /* 0x000fec0003800000 */
[----:B------:R-:W-:Y:S02]  /*0ed0*/  FSETP.GTU.FTZ.AND P0, PT, |R0|, +INF , PT ;  /* 0x7f8000000000780b */ /* 0x000fe40003f1c200 */
[----:B------:R-:W-:-:S04]  /*0ee0*/  FSETP.GTU.FTZ.AND P1, PT, |R3|, +INF , PT ;  /* 0x7f8000000300780b */ /* 0x000fc80003f3c200 */
[----:B------:R-:W-:-:S13]  /*0ef0*/  PLOP3.LUT P0, PT, P0, P1, PT, 0xf8, 0x8f ;  /* 0x00000000008f781c */ /* 0x000fda0000703f70 */
[----:B------:R-:W-:Y:S05]  /*0f00*/  @P0 BRA `(.L_x_6) ;  /* 0x00000004004c0947 */ /* 0x000fea0003800000 */
[----:B------:R-:W-:-:S13]  /*0f10*/  LOP3.LUT P0, RZ, R3, 0x7fffffff, R0, 0xc8, !PT ;  /* 0x7fffffff03ff7812 */ /* 0x000fda000780c800 */
[----:B------:R-:W-:Y:S05]  /*0f20*/  @!P0 BRA `(.L_x_7) ;  /* 0x00000004003c8947 */ /* 0x000fea0003800000 */
[C---:B------:R-:W-:Y:S02]  /*0f30*/  FSETP.NEU.FTZ.AND P1, PT, |R0|.reuse, +INF , PT ;  /* 0x7f8000000000780b */ /* 0x040fe40003f3d200 */
[----:B------:R-:W-:Y:S02]  /*0f40*/  FSETP.NEU.FTZ.AND P2, PT, |R3|, +INF , PT ;  /* 0x7f8000000300780b */ /* 0x000fe40003f5d200 */
[----:B------:R-:W-:-:S11]  /*0f50*/  FSETP.NEU.FTZ.AND P0, PT, |R0|, +INF , PT ;  /* 0x7f8000000000780b */ /* 0x000fd60003f1d200 */
[----:B------:R-:W-:Y:S05]  /*0f60*/  @!P2 BRA !P1, `(.L_x_7) ;  /* 0x00000004002ca947 */ /* 0x000fea0004800000 */
[----:B------:R-:W-:-:S04]  /*0f70*/  LOP3.LUT P1, RZ, R0, 0x7fffffff, RZ, 0xc0, !PT ;  /* 0x7fffffff00ff7812 */ /* 0x000fc8000782c0ff */
[----:B------:R-:W-:-:S13]  /*0f80*/  PLOP3.LUT P1, PT, P2, P1, PT, 0x2f, 0xf2 ;  /* 0x0000000000f2781c */ /* 0x000fda0001722577 */
[----:B------:R-:W-:Y:S05]  /*0f90*/  @P1 BRA `(.L_x_8) ;  /* 0x0000000400181947 */ /* 0x000fea0003800000 */
[----:B------:R-:W-:-:S04]  /*0fa0*/  LOP3.LUT P1, RZ, R3, 0x7fffffff, RZ, 0xc0, !PT ;  /* 0x7fffffff03ff7812 */ /* 0x000fc8000782c0ff */
[----:B------:R-:W-:-:S13]  /*0fb0*/  PLOP3.LUT P0, PT, P0, P1, PT, 0x2f, 0xf2 ;  /* 0x0000000000f2781c */ /* 0x000fda0000702577 */
[----:B------:R-:W-:Y:S05]  /*0fc0*/  @P0 BRA `(.L_x_9) ;  /* 0x0000000400000947 */ /* 0x000fea0003800000 */
[----:B------:R-:W-:Y:S02]  /*0fd0*/  ISETP.GE.AND P0, PT, R12, RZ, PT ;  /* 0x000000ff0c00720c */ /* 0x000fe40003f06270 */
[----:B------:R-:W-:-:S11]  /*0fe0*/  ISETP.GE.AND P1, PT, R13, RZ, PT ;  /* 0x000000ff0d00720c */ /* 0x000fd60003f26270 */
[----:B------:R-:W-:Y:S01]  /*0ff0*/  @P0 IMAD.MOV.U32 R10, RZ, RZ, RZ ;  /* 0x000000ffff0a0224 */ /* 0x000fe200078e00ff */
[----:B------:R-:W-:Y:S01]  /*1000*/  @!P0 MOV R10, 0xffffffc0 ;  /* 0xffffffc0000a8802 */ /* 0x000fe20000000f00 */
[----:B------:R-:W-:Y:S01]  /*1010*/  @!P0 FFMA R0, R0, 1.84467440737095516160e+19, RZ ;  /* 0x5f80000000008823 */ /* 0x000fe200000000ff */
[----:B------:R-:W-:-:S03]  /*1020*/  @!P1 FFMA R3, R3, 1.84467440737095516160e+19, RZ ;  /* 0x5f80000003039823 */ /* 0x000fc600000000ff */
[----:B------:R-:W-:-:S07]  /*1030*/  @!P1 VIADD R10, R10, 0x40 ;  /* 0x000000400a0a9836 */ /* 0x000fce0000000000 */
.L_x_5:
[----:B------:R-:W-:Y:S01]  /*1040*/  LEA R12, R11, 0xc0800000, 0x17 ;  /* 0xc08000000b0c7811 */ /* 0x000fe200078eb8ff */
[----:B------:R-:W-:Y:S03]  /*1050*/  BSSY.RECONVERGENT B2, `(.L_x_10) ;  /* 0x0000036000027945 */ /* 0x000fe60003800200 */
[----:B------:R-:W-:Y:S01]  /*1060*/  IADD3 R12, PT, PT, -R12, R3, RZ ;  /* 0x000000030c0c7210 */ /* 0x000fe20007ffe1ff */
[----:B------:R-:W-:-:S03]  /*1070*/  VIADD R3, R14, 0xffffff81 ;  /* 0xffffff810e037836 */ /* 0x000fc60000000000 */
[----:B------:R-:W0:Y:S01]  /*1080*/  MUFU.RCP R13, R12 ;  /* 0x0000000c000d7308 */ /* 0x000e220000001000 */
[----:B------:R-:W-:Y:S01]  /*1090*/  FADD.FTZ R15, -R12, -RZ ;  /* 0x800000ff0c0f7221 */ /* 0x000fe20000010100 */
[C---:B------:R-:W-:Y:S01]  /*10a0*/  IMAD R0, R3.reuse, -0x800000, R0 ;  /* 0xff80000003007824 */ /* 0x040fe200078e0200 */
[----:B------:R-:W-:-:S04]  /*10b0*/  IADD3 R11, PT, PT, R3, 0x7f, -R11 ;  /* 0x0000007f030b7810 */ /* 0x000fc80007ffe80b */
[----:B------:R-:W-:Y:S01]  /*10c0*/  IADD3 R11, PT, PT, R11, R10, RZ ;  /* 0x0000000a0b0b7210 */ /* 0x000fe20007ffe0ff */
[----:B0-----:R-:W-:-:S04]  /*10d0*/  FFMA R14, R13, R15, 1 ;  /* 0x3f8000000d0e7423 */ /* 0x001fc8000000000f */
[----:B------:R-:W-:-:S04]  /*10e0*/  FFMA R16, R13, R14, R13 ;  /* 0x0000000e0d107223 */ /* 0x000fc8000000000d */
[----:B------:R-:W-:-:S04]  /*10f0*/  FFMA R13, R0, R16, RZ ;  /* 0x00000010000d7223 */ /* 0x000fc800000000ff */
[----:B------:R-:W-:-:S04]  /*1100*/  FFMA R14, R15, R13, R0 ;  /* 0x0000000d0f0e7223 */ /* 0x000fc80000000000 */
[----:B------:R-:W-:-:S04]  /*1110*/  FFMA R13, R16, R14, R13 ;  /* 0x0000000e100d7223 */ /* 0x000fc8000000000d */
[----:B------:R-:W-:-:S04]  /*1120*/  FFMA R14, R15, R13, R0 ;  /* 0x0000000d0f0e7223 */ /* 0x000fc80000000000 */
[----:B------:R-:W-:-:S05]  /*1130*/  FFMA R0, R16, R14, R13 ;  /* 0x0000000e10007223 */ /* 0x000fca000000000d */
[----:B------:R-:W-:-:S04]  /*1140*/  SHF.R.U32.HI R3, RZ, 0x17, R0 ;  /* 0x00000017ff037819 */ /* 0x000fc80000011600 */
[----:B------:R-:W-:-:S05]  /*1150*/  LOP3.LUT R3, R3, 0xff, RZ, 0xc0, !PT ;  /* 0x000000ff03037812 */ /* 0x000fca00078ec0ff */
[----:B------:R-:W-:-:S05]  /*1160*/  IMAD.IADD R15, R3, 0x1, R11 ;  /* 0x00000001030f7824 */ /* 0x000fca00078e020b */
[----:B------:R-:W-:-:S04]  /*1170*/  IADD3 R3, PT, PT, R15, -0x1, RZ ;  /* 0xffffffff0f037810 */ /* 0x000fc80007ffe0ff */
[----:B------:R-:W-:-:S13]  /*1180*/  ISETP.GE.U32.AND P0, PT, R3, 0xfe, PT ;  /* 0x000000fe0300780c */ /* 0x000fda0003f06070 */
[----:B------:R-:W-:Y:S05]  /*1190*/  @!P0 BRA `(.L_x_11) ;  /* 0x0000000000808947 */ /* 0x000fea0003800000 */
[----:B------:R-:W-:-:S13]  /*11a0*/  ISETP.GT.AND P0, PT, R15, 0xfe, PT ;  /* 0x000000fe0f00780c */ /* 0x000fda0003f04270 */
[----:B------:R-:W-:Y:S05]  /*11b0*/  @P0 BRA `(.L_x_12) ;  /* 0x00000000006c0947 */ /* 0x000fea0003800000 */
[----:B------:R-:W-:-:S13]  /*11c0*/  ISETP.GE.AND P0, PT, R15, 0x1, PT ;  /* 0x000000010f00780c */ /* 0x000fda0003f06270 */
[----:B------:R-:W-:Y:S05]  /*11d0*/  @P0 BRA `(.L_x_13) ;  /* 0x0000000000740947 */ /* 0x000fea0003800000 */
[----:B------:R-:W-:Y:S02]  /*11e0*/  ISETP.GE.AND P0, PT, R15, -0x18, PT ;  /* 0xffffffe80f00780c */ /* 0x000fe40003f06270 */
[----:B------:R-:W-:-:S11]  /*11f0*/  LOP3.LUT R0, R0, 0x80000000, RZ, 0xc0, !PT ;  /* 0x8000000000007812 */ /* 0x000fd600078ec0ff */
[----:B------:R-:W-:Y:S05]  /*1200*/  @!P0 BRA `(.L_x_13) ;  /* 0x0000000000688947 */ /* 0x000fea0003800000 */
[CCC-:B------:R-:W-:Y:S01]  /*1210*/  FFMA.RZ R3, R16.reuse, R14.reuse, R13.reuse ;  /* 0x0000000e10037223 */ /* 0x1c0fe2000000c00d */
[C---:B------:R-:W-:Y:S02]  /*1220*/  VIADD R12, R15.reuse, 0x20 ;  /* 0x000000200f0c7836 */ /* 0x040fe40000000000 */
[CCC-:B------:R-:W-:Y:S01]  /*1230*/  FFMA.RM R10, R16.reuse, R14.reuse, R13.reuse ;  /* 0x0000000e100a7223 */ /* 0x1c0fe2000000400d */
[----:B------:R-:W-:Y:S02]  /*1240*/  ISETP.NE.AND P2, PT, R15, RZ, PT ;  /* 0x000000ff0f00720c */ /* 0x000fe40003f45270 */
[----:B------:R-:W-:Y:S01]  /*1250*/  LOP3.LUT R11, R3, 0x7fffff, RZ, 0xc0, !PT ;  /* 0x007fffff030b7812 */ /* 0x000fe200078ec0ff */
[----:B------:R-:W-:Y:S01]  /*1260*/  FFMA.RP R3, R16, R14, R13 ;  /* 0x0000000e10037223 */ /* 0x000fe2000000800d */
[----:B------:R-:W-:Y:S02]  /*1270*/  ISETP.NE.AND P1, PT, R15, RZ, PT ;  /* 0x000000ff0f00720c */ /* 0x000fe40003f25270 */
[----:B------:R-:W-:-:S02]  /*1280*/  LOP3.LUT R11, R11, 0x800000, RZ, 0xfc, !PT ;  /* 0x008000000b0b7812 */ /* 0x000fc400078efcff */
[----:B------:R-:W-:Y:S02]  /*1290*/  IADD3 R13, PT, PT, -R15, RZ, RZ ;  /* 0x000000ff0f0d7210 */ /* 0x000fe40007ffe1ff */
[----:B------:R-:W-:Y:S02]  /*12a0*/  SHF.L.U32 R12, R11, R12, RZ ;  /* 0x0000000c0b0c7219 */ /* 0x000fe400000006ff */
[----:B------:R-:W-:Y:S02]  /*12b0*/  FSETP.NEU.FTZ.AND P0, PT, R3, R10, PT ;  /* 0x0000000a0300720b */ /* 0x000fe40003f1d000 */
[----:B------:R-:W-:Y:S02]  /*12c0*/  SEL R10, R13, RZ, P2 ;  /* 0x000000ff0d0a7207 */ /* 0x000fe40001000000 */
[----:B------:R-:W-:Y:S02]  /*12d0*/  ISETP.NE.AND P1, PT, R12, RZ, P1 ;  /* 0x000000ff0c00720c */ /* 0x000fe40000f25270 */
[----:B------:R-:W-:-:S02]  /*12e0*/  SHF.R.U32.HI R10, RZ, R10, R11 ;  /* 0x0000000aff0a7219 */ /* 0x000fc4000001160b */
[----:B------:R-:W-:Y:S02]  /*12f0*/  PLOP3.LUT P0, PT, P0, P1, PT, 0xf8, 0x8f ;  /* 0x00000000008f781c */ /* 0x000fe40000703f70 */
[----:B------:R-:W-:Y:S02]  /*1300*/  SHF.R.U32.HI R12, RZ, 0x1, R10 ;  /* 0x00000001ff0c7819 */ /* 0x000fe4000001160a */
[----:B------:R-:W-:-:S04]  /*1310*/  SEL R3, RZ, 0x1, !P0 ;  /* 0x00000001ff037807 */ /* 0x000fc80004000000 */
[----:B------:R-:W-:-:S04]  /*1320*/  LOP3.LUT R3, R3, 0x1, R12, 0xf8, !PT ;  /* 0x0000000103037812 */ /* 0x000fc800078ef80c */
[----:B------:R-:W-:-:S05]  /*1330*/  LOP3.LUT R3, R3, R10, RZ, 0xc0, !PT ;  /* 0x0000000a03037212 */ /* 0x000fca00078ec0ff */
[----:B------:R-:W-:-:S05]  /*1340*/  IMAD.IADD R3, R12, 0x1, R3 ;  /* 0x000000010c037824 */ /* 0x000fca00078e0203 */
[----:B------:R-:W-:Y:S01]  /*1350*/  LOP3.LUT R0, R3, R0, RZ, 0xfc, !PT ;  /* 0x0000000003007212 */ /* 0x000fe200078efcff */
[----:B------:R-:W-:Y:S06]  /*1360*/  BRA `(.L_x_13) ;  /* 0x0000000000107947 */ /* 0x000fec0003800000 */
.L_x_12:
[----:B------:R-:W-:-:S04]  /*1370*/  LOP3.LUT R0, R0, 0x80000000, RZ, 0xc0, !PT ;  /* 0x8000000000007812 */ /* 0x000fc800078ec0ff */
[----:B------:R-:W-:Y:S01]  /*1380*/  LOP3.LUT R0, R0, 0x7f800000, RZ, 0xfc, !PT ;  /* 0x7f80000000007812 */ /* 0x000fe200078efcff */
[----:B------:R-:W-:Y:S06]  /*1390*/  BRA `(.L_x_13) ;  /* 0x0000000000047947 */ /* 0x000fec0003800000 */
.L_x_11:
[----:B------:R-:W-:-:S07]  /*13a0*/  LEA R0, R11, R0, 0x17 ;  /* 0x000000000b007211 */ /* 0x000fce00078eb8ff */
.L_x_13:
[----:B------:R-:W-:Y:S05]  /*13b0*/  BSYNC.RECONVERGENT B2 ;  /* 0x0000000000027941 */ /* 0x000fea0003800200 */
.L_x_10:
[----:B------:R-:W-:Y:S05]  /*13c0*/  BRA `(.L_x_14) ;  /* 0x0000000000207947 */ /* 0x000fea0003800000 */
.L_x_9:
[----:B------:R-:W-:-:S04]  /*13d0*/  LOP3.LUT R0, R3, 0x80000000, R0, 0x48, !PT ;  /* 0x8000000003007812 */ /* 0x000fc800078e4800 */
[----:B------:R-:W-:Y:S01]  /*13e0*/  LOP3.LUT R0, R0, 0x7f800000, RZ, 0xfc, !PT ;  /* 0x7f80000000007812 */ /* 0x000fe200078efcff */
[----:B------:R-:W-:Y:S06]  /*13f0*/  BRA `(.L_x_14) ;  /* 0x0000000000147947 */ /* 0x000fec0003800000 */
.L_x_8:
[----:B------:R-:W-:Y:S01]  /*1400*/  LOP3.LUT R0, R3, 0x80000000, R0, 0x48, !PT ;  /* 0x8000000003007812 */ /* 0x000fe200078e4800 */
[----:B------:R-:W-:Y:S06]  /*1410*/  BRA `(.L_x_14) ;  /* 0x00000000000c7947 */ /* 0x000fec0003800000 */
.L_x_7:
[----:B------:R-:W0:Y:S01]  /*1420*/  MUFU.RSQ R0, -QNAN ;  /* 0xffc0000000007908 */ /* 0x000e220000001400 */
[----:B------:R-:W-:Y:S05]  /*1430*/  BRA `(.L_x_14) ;  /* 0x0000000000047947 */ /* 0x000fea0003800000 */
.L_x_6:
[----:B------:R-:W-:-:S07]  /*1440*/  FADD.FTZ R0, R0, R3 ;  /* 0x0000000300007221 */ /* 0x000fce0000010000 */
.L_x_14:
[----:B------:R-:W-:Y:S05]  /*1450*/  BSYNC.RECONVERGENT B1 ;  /* 0x0000000000017941 */ /* 0x000fea0003800200 */
.L_x_4:
[----:B------:R-:W-:Y:S02]  /*1460*/  HFMA2 R11, -RZ, RZ, 0, 0 ;  /* 0x00000000ff0b7431 */ /* 0x000fe400000001ff */
[----:B------:R-:W-:-:S04]  /*1470*/  IMAD.MOV.U32 R10, RZ, RZ, R8 ;  /* 0x000000ffff0a7224 */ /* 0x000fc800078e0008 */
[----:B0-----:R-:W-:Y:S05]  /*1480*/  RET.REL.NODEC R10 `(_Z31bilinear_upsample_kernel_simplePKfPfiiiii) ;  /* 0xffffffe80adc7950 */ /* 0x001fea0003c3ffff */
.L_x_15:
[----:B------:R-:W-:-:S00]  /*1490*/  BRA `(.L_x_15) ;  /* 0xfffffffc00fc7947 */ /* 0x000fc0000383ffff */
[----:B------:R-:W-:-:S00]  /*14a0*/  NOP ;  /* 0x0000000000007918 */ /* 0x000fc00000000000 */
        /* <DEDUP_REMOVED lines=13> */
.L_x_41:


//--------------------- .text._Z23nearest_upsample_kernelPKfPfiiiii --------------------------
	.section	.text._Z23nearest_upsample_kernelPKfPfiiiii,"ax",@progbits
	.align	128
        .global         _Z23nearest_upsample_kernelPKfPfiiiii
        .type           _Z23nearest_upsample_kernelPKfPfiiiii,@function
        .size           _Z23nearest_upsample_kernelPKfPfiiiii,(.L_x_44 - _Z23nearest_upsample_kernelPKfPfiiiii)
        .other          _Z23nearest_upsample_kernelPKfPfiiiii,@"STO_CUDA_ENTRY STV_DEFAULT"
_Z23nearest_upsample_kernelPKfPfiiiii:
.text._Z23nearest_upsample_kernelPKfPfiiiii:
[----:B------:R-:W-:Y:S08]  /*0000*/  LDC R1, c[0x0][0x37c] ;  /* 0x0000df00ff017b82 */ /* 0x000ff00000000800 */
[----:B------:R-:W0:Y:S01]  /*0010*/  LDC.64 R2, c[0x0][0x390] ;  /* 0x0000e400ff027b82 */ /* 0x000e220000000a00 */
[----:B------:R-:W1:Y:S07]  /*0020*/  S2R R9, SR_TID.X ;  /* 0x0000000000097919 */ /* 0x000e6e0000002100 */
[----:B------:R-:W2:Y:S08]  /*0030*/  LDC.64 R4, c[0x0][0x398] ;  /* 0x0000e600ff047b82 */ /* 0x000eb00000000a00 */
[----:B------:R-:W3:Y:S08]  /*0040*/  LDC R0, c[0x0][0x3a0] ;  /* 0x0000e800ff007b82 */ /* 0x000ef00000000800 */
[----:B------:R-:W1:Y:S01]  /*0050*/  S2UR UR4, SR_CTAID.X ;  /* 0x00000000000479c3 */ /* 0x000e620000002500 */
[----:B0-----:R-:W-:-:S07]  /*0060*/  IMAD R7, R3, R2, RZ ;  /* 0x0000000203077224 */ /* 0x001fce00078e02ff */
[----:B------:R-:W1:Y:S01]  /*0070*/  LDC R6, c[0x0][0x360] ;  /* 0x0000d800ff067b82 */ /* 0x000e620000000800 */
[----:B--2---:R-:W-:-:S04]  /*0080*/  IMAD R2, R7, R4, RZ ;  /* 0x0000000407027224 */ /* 0x004fc800078e02ff */
[----:B------:R-:W-:-:S04]  /*0090*/  IMAD R7, R2, R5, RZ ;  /* 0x0000000502077224 */ /* 0x000fc800078e02ff */
[----:B---3--:R-:W-:-:S04]  /*00a0*/  IMAD R7, R7, R0, RZ ;  /* 0x0000000007077224 */ /* 0x008fc800078e02ff */
[----:B------:R-:W-:Y:S02]  /*00b0*/  IMAD R7, R7, R0, RZ ;  /* 0x0000000007077224 */ /* 0x000fe400078e02ff */
[----:B-1----:R-:W-:-:S05]  /*00c0*/  IMAD R2, R6, UR4, R9 ;  /* 0x0000000406027c24 */ /* 0x002fca000f8e0209 */
[----:B------:R-:W-:-:S13]  /*00d0*/  ISETP.GE.AND P0, PT, R2, R7, PT ;  /* 0x000000070200720c */ /* 0x000fda0003f06270 */
[----:B------:R-:W-:Y:S05]  /*00e0*/  @P0 EXIT ;  /* 0x000000000000094d */ /* 0x000fea0003800000 */
[----:B------:R-:W-:Y:S01]  /*00f0*/  IMAD R11, R5, R0, RZ ;  /* 0x00000000050b7224 */ /* 0x000fe200078e02ff */
[----:B------:R-:W-:Y:S01]  /*0100*/  IABS R14, R2 ;  /* 0x00000002000e7213 */ /* 0x000fe20000000000 */
[----:B------:R-:W-:Y:S01]  /*0110*/  IMAD R10, R4, R0, RZ ;  /* 0x00000000040a7224 */ /* 0x000fe200078e02ff */
[----:B------:R-:W-:Y:S01]  /*0120*/  IABS R16, R3 ;  /* 0x0000000300107213 */ /* 0x000fe20000000000 */
[----:B------:R-:W0:Y:S01]  /*0130*/  LDCU.64 UR4, c[0x0][0x358] ;  /* 0x00006b00ff0477ac */ /* 0x000e220008000a00 */
[-C--:B------:R-:W-:Y:S01]  /*0140*/  IABS R6, R11.reuse ;  /* 0x0000000b00067213 */ /* 0x080fe20000000000 */
[-C--:B------:R-:W-:Y:S01]  /*0150*/  IMAD R12, R11, R10.reuse, RZ ;  /* 0x0000000a0b0c7224 */ /* 0x080fe200078e02ff */
[----:B------:R-:W-:Y:S01]  /*0160*/  IABS R13, R10 ;  /* 0x0000000a000d7213 */ /* 0x000fe20000000000 */
[----:B------:R-:W-:Y:S01]  /*0170*/  I2F.RP R21, R16 ;  /* 0x0000001000157306 */ /* 0x000fe20000209400 */
[----:B------:R-:W-:Y:S02]  /*0180*/  IABS R20, R11 ;  /* 0x0000000b00147213 */ /* 0x000fe40000000000 */
[----:B------:R-:W-:-:S05]  /*0190*/  IABS R15, R12 ;  /* 0x0000000c000f7213 */ /* 0x000fca0000000000 */
[----:B------:R-:W1:Y:S08]  /*01a0*/  I2F.RP R7, R6 ;  /* 0x0000000600077306 */ /* 0x000e700000209400 */
[----:B------:R-:W-:Y:S08]  /*01b0*/  I2F.RP R18, R15 ;  /* 0x0000000f00127306 */ /* 0x000ff00000209400 */
[----:B-1----:R-:W1:Y:S08]  /*01c0*/  MUFU.RCP R7, R7 ;  /* 0x0000000700077308 */ /* 0x002e700000001000 */
[----:B------:R-:W-:Y:S08]  /*01d0*/  I2F.RP R17, R13 ;  /* 0x0000000d00117306 */ /* 0x000ff00000209400 */
[----:B------:R-:W-:Y:S01]  /*01e0*/  MUFU.RCP R21, R21 ;  /* 0x0000001500157308 */ /* 0x000fe20000001000 */
[----:B-1----:R-:W-:-:S07]  /*01f0*/  VIADD R8, R7, 0xffffffe ;  /* 0x0ffffffe07087836 */ /* 0x002fce0000000000 */
[----:B------:R1:W2:Y:S08]  /*0200*/  F2I.FTZ.U32.TRUNC.NTZ R9, R8 ;  /* 0x0000000800097305 */ /* 0x0002b0000021f000 */
[----:B------:R-:W3:Y:S01]  /*0210*/  MUFU.RCP R7, R18 ;  /* 0x0000001200077308 */ /* 0x000ee20000001000 */
[----:B-1----:R-:W-:Y:S02]  /*0220*/  HFMA2 R8, -RZ, RZ, 0, 0 ;  /* 0x00000000ff087431 */ /* 0x002fe400000001ff */
[----:B--2---:R-:W-:-:S05]  /*0230*/  IMAD.MOV R19, RZ, RZ, -R9 ;  /* 0x000000ffff137224 */ /* 0x004fca00078e0a09 */
[----:B------:R-:W1:Y:S01]  /*0240*/  MUFU.RCP R17, R17 ;  /* 0x0000001100117308 */ /* 0x000e620000001000 */
[----:B------:R-:W-:-:S04]  /*0250*/  IMAD R19, R19, R6, RZ ;  /* 0x0000000613137224 */ /* 0x000fc800078e02ff */
[----:B------:R-:W-:Y:S01]  /*0260*/  IMAD.HI.U32 R9, R9, R19, R8 ;  /* 0x0000001309097227 */ /* 0x000fe200078e0008 */
[----:B---3--:R-:W-:-:S03]  /*0270*/  IADD3 R7, PT, PT, R7, 0xffffffe, RZ ;  /* 0x0ffffffe07077810 */ /* 0x008fc60007ffe0ff */
[----:B------:R-:W-:Y:S02]  /*0280*/  IMAD.MOV R19, RZ, RZ, -R20 ;  /* 0x000000ffff137224 */ /* 0x000fe400078e0a14 */
[----:B------:R-:W-:Y:S01]  /*0290*/  IMAD.HI.U32 R20, R9, R14, RZ ;  /* 0x0000000e09147227 */ /* 0x000fe200078e00ff */
[----:B------:R-:W2:Y:S03]  /*02a0*/  F2I.FTZ.U32.TRUNC.NTZ R7, R7 ;  /* 0x0000000700077305 */ /* 0x000ea6000021f000 */
[----:B------:R-:W-:Y:S02]  /*02b0*/  IMAD R19, R20, R19, R14 ;  /* 0x0000001314137224 */ /* 0x000fe400078e020e */
[----:B-1----:R-:W-:Y:S02]  /*02c0*/  VIADD R8, R17, 0xffffffe ;  /* 0x0ffffffe11087836 */ /* 0x002fe40000000000 */
[----:B------:R-:W-:Y:S01]  /*02d0*/  IMAD R17, R12, R3, RZ ;  /* 0x000000030c117224 */ /* 0x000fe200078e02ff */
[----:B------:R-:W-:Y:S01]  /*02e0*/  ISETP.GT.U32.AND P1, PT, R6, R19, PT ;  /* 0x000000130600720c */ /* 0x000fe20003f24070 */
[----:B------:R-:W1:Y:S03]  /*02f0*/  F2I.FTZ.U32.TRUNC.NTZ R9, R8 ;  /* 0x0000000800097305 */ /* 0x000e66000021f000 */
[----:B------:R-:W-:-:S02]  /*0300*/  IABS R18, R17 ;  /* 0x0000001100127213 */ /* 0x000fc40000000000 */
[----:B--2---:R-:W-:-:S03]  /*0310*/  IADD3 R24, PT, PT, RZ, -R7, RZ ;  /* 0x80000007ff187210 */ /* 0x004fc60007ffe0ff */
[----:B------:R-:W2:Y:S04]  /*0320*/  I2F.RP R22, R18 ;  /* 0x0000001200167306 */ /* 0x000ea80000209400 */
[----:B------:R-:W-:Y:S01]  /*0330*/  @!P1 IMAD.IADD R19, R19, 0x1, -R6 ;  /* 0x0000000113139824 */ /* 0x000fe200078e0a06 */
[----:B------:R-:W-:Y:S02]  /*0340*/  @!P1 IADD3 R20, PT, PT, R20, 0x1, RZ ;  /* 0x0000000114149810 */ /* 0x000fe40007ffe0ff */
[----:B------:R-:W-:Y:S01]  /*0350*/  ISETP.NE.AND P1, PT, R11, RZ, PT ;  /* 0x000000ff0b00720c */ /* 0x000fe20003f25270 */
[--C-:B-1----:R-:W-:Y:S01]  /*0360*/  IMAD.MOV R8, RZ, RZ, -R9.reuse ;  /* 0x000000ffff087224 */ /* 0x102fe200078e0a09 */
[----:B------:R-:W-:Y:S02]  /*0370*/  ISETP.GE.U32.AND P0, PT, R19, R6, PT ;  /* 0x000000061300720c */ /* 0x000fe40003f06070 */
[----:B------:R-:W-:Y:S01]  /*0380*/  LOP3.LUT R6, R2, R11, RZ, 0x3c, !PT ;  /* 0x0000000b02067212 */ /* 0x000fe200078e3cff */
[----:B------:R-:W-:Y:S01]  /*0390*/  IMAD R23, R8, R13, RZ ;  /* 0x0000000d08177224 */ /* 0x000fe200078e02ff */
[----:B------:R-:W-:Y:S01]  /*03a0*/  IABS R19, R0 ;  /* 0x0000000000137213 */ /* 0x000fe20000000000 */
[----:B------:R-:W-:Y:S01]  /*03b0*/  IMAD.MOV.U32 R8, RZ, RZ, RZ ;  /* 0x000000ffff087224 */ /* 0x000fe200078e00ff */
[----:B------:R-:W-:Y:S01]  /*03c0*/  ISETP.GE.AND P2, PT, R6, RZ, PT ;  /* 0x000000ff0600720c */ /* 0x000fe20003f46270 */
[----:B------:R-:W-:Y:S01]  /*03d0*/  IMAD.MOV.U32 R6, RZ, RZ, R24 ;  /* 0x000000ffff067224 */ /* 0x000fe200078e0018 */
[----:B------:R-:W-:Y:S01]  /*03e0*/  IABS R24, R10 ;  /* 0x0000000a00187213 */ /* 0x000fe20000000000 */
[----:B------:R-:W-:-:S02]  /*03f0*/  IMAD.HI.U32 R8, R9, R23, R8 ;  /* 0x0000001709087227 */ /* 0x000fc400078e0008 */
[----:B------:R-:W1:Y:S02]  /*0400*/  I2F.RP R23, R19 ;  /* 0x0000001300177306 */ /* 0x000e640000209400 */
[----:B------:R-:W-:Y:S02]  /*0410*/  IMAD R25, R6, R15, RZ ;  /* 0x0000000f06197224 */ /* 0x000fe400078e02ff */
[----:B------:R-:W-:Y:S02]  /*0420*/  IMAD.MOV.U32 R6, RZ, RZ, RZ ;  /* 0x000000ffff067224 */ /* 0x000fe400078e00ff */
[----:B------:R-:W-:Y:S02]  /*0430*/  @P0 VIADD R20, R20, 0x1 ;  /* 0x0000000114140836 */ /* 0x000fe40000000000 */
[----:B------:R-:W-:Y:S01]  /*0440*/  IMAD.HI.U32 R25, R7, R25, R6 ;  /* 0x0000001907197227 */ /* 0x000fe200078e0006 */
[----:B------:R-:W-:Y:S01]  /*0450*/  IABS R6, R12 ;  /* 0x0000000c00067213 */ /* 0x000fe20000000000 */
[----:B--2---:R2:W3:Y:S02]  /*0460*/  MUFU.RCP R7, R22 ;  /* 0x0000001600077308 */ /* 0x0044e40000001000 */
[----:B------:R-:W-:Y:S01]  /*0470*/  @!P2 IMAD.MOV R20, RZ, RZ, -R20 ;  /* 0x000000ffff14a224 */ /* 0x000fe200078e0a14 */
[----:B------:R-:W-:Y:S01]  /*0480*/  IADD3 R6, PT, PT, RZ, -R6, RZ ;  /* 0x80000006ff067210 */ /* 0x000fe20007ffe0ff */
[----:B------:R-:W-:Y:S01]  /*0490*/  VIADD R9, R21, 0xffffffe ;  /* 0x0ffffffe15097836 */ /* 0x000fe20000000000 */
[----:B------:R-:W-:Y:S01]  /*04a0*/  @!P1 LOP3.LUT R20, RZ, R11, RZ, 0x33, !PT ;  /* 0x0000000bff149212 */ /* 0x000fe200078e33ff */
[----:B------:R-:W-:-:S02]  /*04b0*/  IMAD.HI.U32 R21, R25, R14, RZ ;  /* 0x0000000e19157227 */ /* 0x000fc400078e00ff */
[----:B-1----:R-:W1:Y:S01]  /*04c0*/  MUFU.RCP R23, R23 ;  /* 0x0000001700177308 */ /* 0x002e620000001000 */
[----:B------:R-:W-:Y:S01]  /*04d0*/  IABS R25, R20 ;  /* 0x0000001400197213 */ /* 0x000fe20000000000 */
[----:B------:R-:W-:Y:S01]  /*04e0*/  IMAD R6, R21, R6, R14 ;  /* 0x0000000615067224 */ /* 0x000fe200078e020e */
[----:B--2---:R-:W-:Y:S02]  /*04f0*/  IADD3 R22, PT, PT, RZ, -R24, RZ ;  /* 0x80000018ff167210 */ /* 0x004fe40007ffe0ff */
[----:B------:R-:W-:Y:S01]  /*0500*/  ISETP.GE.AND P3, PT, R20, RZ, PT ;  /* 0x000000ff1400720c */ /* 0x000fe20003f66270 */
[----:B------:R-:W-:Y:S01]  /*0510*/  IMAD.HI.U32 R8, R8, R25, RZ ;  /* 0x0000001908087227 */ /* 0x000fe200078e00ff */
[----:B------:R-:W-:Y:S01]  /*0520*/  ISETP.GT.U32.AND P2, PT, R15, R6, PT ;  /* 0x000000060f00720c */ /* 0x000fe20003f44070 */
[----:B------:R-:W2:Y:S02]  /*0530*/  F2I.FTZ.U32.TRUNC.NTZ R9, R9 ;  /* 0x0000000900097305 */ /* 0x000ea4000021f000 */
[----:B------:R-:W-:Y:S01]  /*0540*/  IMAD R22, R8, R22, R25 ;  /* 0x0000001608167224 */ /* 0x000fe200078e0219 */
[----:B------:R-:W-:Y:S01]  /*0550*/  LOP3.LUT R8, R2, R12, RZ, 0x3c, !PT ;  /* 0x0000000c02087212 */ /* 0x000fe200078e3cff */
[----:B---3--:R-:W-:-:S02]  /*0560*/  VIADD R7, R7, 0xffffffe ;  /* 0x0ffffffe07077836 */ /* 0x008fc40000000000 */
[----:B------:R-:W-:Y:S01]  /*0570*/  IMAD.MOV R20, RZ, RZ, -R20 ;  /* 0x000000ffff147224 */ /* 0x000fe200078e0a14 */
[----:B------:R-:W-:Y:S02]  /*0580*/  ISETP.GT.U32.AND P1, PT, R13, R22, PT ;  /* 0x000000160d00720c */ /* 0x000fe40003f24070 */
[----:B------:R-:W-:Y:S01]  /*0590*/  ISETP.GE.AND P4, PT, R8, RZ, PT ;  /* 0x000000ff0800720c */ /* 0x000fe20003f86270 */
[----:B------:R-:W3:Y:S01]  /*05a0*/  F2I.FTZ.U32.TRUNC.NTZ R7, R7 ;  /* 0x0000000700077305 */ /* 0x000ee2000021f000 */
[----:B------:R-:W-:Y:S01]  /*05b0*/  IMAD.MOV.U32 R8, RZ, RZ, RZ ;  /* 0x000000ffff087224 */ /* 0x000fe200078e00ff */
[-C--:B------:R-:W-:Y:S01]  /*05c0*/  @!P2 IADD3 R6, PT, PT, R6, -R15.reuse, RZ ;  /* 0x8000000f0606a210 */ /* 0x080fe20007ffe0ff */
[----:B-1----:R-:W-:Y:S02]  /*05d0*/  VIADD R23, R23, 0xffffffe ;  /* 0x0ffffffe17177836 */ /* 0x002fe40000000000 */
[----:B--2---:R-:W-:Y:S01]  /*05e0*/  IMAD.MOV R25, RZ, RZ, -R9 ;  /* 0x000000ffff197224 */ /* 0x004fe200078e0a09 */
[----:B------:R-:W-:Y:S01]  /*05f0*/  ISETP.GE.U32.AND P0, PT, R6, R15, PT ;  /* 0x0000000f0600720c */ /* 0x000fe20003f06070 */
[----:B------:R-:W-:-:S02]  /*0600*/  @!P2 VIADD R21, R21, 0x1 ;  /* 0x000000011515a836 */ /* 0x000fc40000000000 */
[----:B------:R-:W-:Y:S01]  /*0610*/  IMAD R15, R25, R16, RZ ;  /* 0x00000010190f7224 */ /* 0x000fe200078e02ff */
[----:B------:R-:W-:Y:S01]  /*0620*/  @!P1 IADD3 R22, PT, PT, R22, -R13, RZ ;  /* 0x8000000d16169210 */ /* 0x000fe20007ffe0ff */
[----:B------:R-:W-:Y:S01]  /*0630*/  IMAD.MOV.U32 R6, RZ, RZ, RZ ;  /* 0x000000ffff067224 */ /* 0x000fe200078e00ff */
[----:B------:R-:W-:Y:S01]  /*0640*/  ISETP.NE.AND P1, PT, R12, RZ, PT ;  /* 0x000000ff0c00720c */ /* 0x000fe20003f25270 */
[----:B------:R-:W-:Y:S01]  /*0650*/  IMAD.HI.U32 R15, R9, R15, R8 ;  /* 0x0000000f090f7227 */ /* 0x000fe200078e0008 */
[----:B------:R-:W-:Y:S01]  /*0660*/  ISETP.GT.U32.AND P2, PT, R13, R22, PT ;  /* 0x000000160d00720c */ /* 0x000fe20003f44070 */
[----:B------:R-:W1:Y:S01]  /*0670*/  F2I.FTZ.U32.TRUNC.NTZ R9, R23 ;  /* 0x0000001700097305 */ /* 0x000e62000021f000 */
[----:B------:R-:W-:Y:S01]  /*0680*/  IABS R8, R17 ;  /* 0x0000001100087213 */ /* 0x000fe20000000000 */
[----:B---3--:R-:W-:Y:S02]  /*0690*/  IMAD.MOV R25, RZ, RZ, -R7 ;  /* 0x000000ffff197224 */ /* 0x008fe400078e0a07 */
[----:B------:R-:W-:Y:S01]  /*06a0*/  @P0 IADD3 R21, PT, PT, R21, 0x1, RZ ;  /* 0x0000000115150810 */ /* 0x000fe20007ffe0ff */
[----:B------:R-:W-:Y:S01]  /*06b0*/  IMAD R11, R11, R20, R2 ;  /* 0x000000140b0b7224 */ /* 0x000fe200078e0202 */
[----:B------:R-:W-:Y:S01]  /*06c0*/  ISETP.NE.AND P0, PT, R10, RZ, PT ;  /* 0x000000ff0a00720c */ /* 0x000fe20003f05270 */
[----:B------:R-:W-:Y:S01]  /*06d0*/  IMAD R25, R25, R18, RZ ;  /* 0x0000001219197224 */ /* 0x000fe200078e02ff */
[----:B------:R-:W-:Y:S01]  /*06e0*/  IADD3 R8, PT, PT, RZ, -R8, RZ ;  /* 0x80000008ff087210 */ /* 0x000fe20007ffe0ff */
[----:B------:R-:W-:Y:S01]  /*06f0*/  @!P4 IMAD.MOV R21, RZ, RZ, -R21 ;  /* 0x000000ffff15c224 */ /* 0x000fe200078e0a15 */
[----:B------:R-:W-:Y:S01]  /*0700*/  @!P1 LOP3.LUT R21, RZ, R12, RZ, 0x33, !PT ;  /* 0x0000000cff159212 */ /* 0x000fe200078e33ff */
[----:B------:R-:W-:-:S03]  /*0710*/  IMAD.HI.U32 R7, R7, R25, R6 ;  /* 0x0000001907077227 */ /* 0x000fc600078e0006 */
[----:B------:R-:W-:Y:S01]  /*0720*/  IABS R6, R21 ;  /* 0x0000001500067213 */ /* 0x000fe20000000000 */
[----:B------:R-:W-:Y:S01]  /*0730*/  @!P2 IMAD.IADD R22, R22, 0x1, -R13 ;  /* 0x000000011616a824 */ /* 0x000fe200078e0a0d */
[----:B-1----:R-:W-:Y:S01]  /*0740*/  IADD3 R12, PT, PT, RZ, -R9, RZ ;  /* 0x80000009ff0c7210 */ /* 0x002fe20007ffe0ff */
[----:B------:R-:W-:Y:S01]  /*0750*/  IMAD.MOV.U32 R13, RZ, RZ, R8 ;  /* 0x000000ffff0d7224 */ /* 0x000fe200078e0008 */
[----:B------:R-:W-:Y:S01]  /*0760*/  MOV R8, RZ ;  /* 0x000000ff00087202 */ /* 0x000fe20000000f00 */
[----:B------:R-:W-:Y:S01]  /*0770*/  @!P3 IMAD.MOV R22, RZ, RZ, -R22 ;  /* 0x000000ffff16b224 */ /* 0x000fe200078e0a16 */
[----:B------:R-:W-:Y:S01]  /*0780*/  @!P0 LOP3.LUT R22, RZ, R10, RZ, 0x33, !PT ;  /* 0x0000000aff168212 */ /* 0x000fe200078e33ff */
[----:B------:R-:W-:Y:S02]  /*0790*/  IMAD.MOV.U32 R10, RZ, RZ, R6 ;  /* 0x000000ffff0a7224 */ /* 0x000fe400078e0006 */
[----:B------:R-:W-:-:S04]  /*07a0*/  IMAD.HI.U32 R7, R7, R14, RZ ;  /* 0x0000000e07077227 */ /* 0x000fc800078e00ff */
[----:B------:R-:W-:Y:S01]  /*07b0*/  IMAD R23, R12, R19, RZ ;  /* 0x000000130c177224 */ /* 0x000fe200078e02ff */
[----:B------:R-:W-:Y:S01]  /*07c0*/  IABS R12, R22 ;  /* 0x00000016000c7213 */ /* 0x000fe20000000000 */
[----:B------:R-:W-:Y:S01]  /*07d0*/  IMAD.HI.U32 R15, R15, R10, RZ ;  /* 0x0000000a0f0f7227 */ /* 0x000fe200078e00ff */
[----:B------:R-:W-:-:S03]  /*07e0*/  LOP3.LUT R22, R22, R0, RZ, 0x3c, !PT ;  /* 0x0000000016167212 */ /* 0x000fc600078e3cff */
[----:B------:R-:W-:Y:S01]  /*07f0*/  IMAD R13, R7, R13, R14 ;  /* 0x0000000d070d7224 */ /* 0x000fe200078e020e */
[----:B------:R-:W-:Y:S01]  /*0800*/  IADD3 R15, PT, PT, -R15, RZ, RZ ;  /* 0x000000ff0f0f7210 */ /* 0x000fe20007ffe1ff */
[----:B------:R-:W-:Y:S01]  /*0810*/  IMAD.HI.U32 R6, R9, R23, R8 ;  /* 0x0000001709067227 */ /* 0x000fe200078e0008 */
[----:B------:R-:W-:Y:S02]  /*0820*/  IABS R14, R11 ;  /* 0x0000000b000e7213 */ /* 0x000fe40000000000 */
[----:B------:R-:W-:Y:S01]  /*0830*/  ISETP.GT.U32.AND P5, PT, R18, R13, PT ;  /* 0x0000000d1200720c */ /* 0x000fe20003fa4070 */
[----:B------:R-:W-:Y:S01]  /*0840*/  IMAD R9, R16, R15, R10 ;  /* 0x0000000f10097224 */ /* 0x000fe200078e020a */
[----:B------:R-:W-:Y:S01]  /*0850*/  LOP3.LUT R11, R11, R0, RZ, 0x3c, !PT ;  /* 0x000000000b0b7212 */ /* 0x000fe200078e3cff */
[----:B------:R-:W-:-:S03]  /*0860*/  IMAD.HI.U32 R8, R6, R12, RZ ;  /* 0x0000000c06087227 */ /* 0x000fc600078e00ff */
[----:B------:R-:W-:Y:S01]  /*0870*/  ISETP.GT.U32.AND P4, PT, R16, R9, PT ;  /* 0x000000091000720c */ /* 0x000fe20003f84070 */
[----:B------:R-:W-:Y:S02]  /*0880*/  IMAD.MOV R10, RZ, RZ, -R8 ;  /* 0x000000ffff0a7224 */ /* 0x000fe400078e0a08 */
[----:B------:R-:W-:-:S04]  /*0890*/  IMAD.HI.U32 R6, R6, R14, RZ ;  /* 0x0000000e06067227 */ /* 0x000fc800078e00ff */
[----:B------:R-:W-:Y:S01]  /*08a0*/  IMAD R10, R19, R10, R12 ;  /* 0x0000000a130a7224 */ /* 0x000fe200078e020c */
[-C--:B------:R-:W-:Y:S01]  /*08b0*/  @!P5 IADD3 R13, PT, PT, R13, -R18.reuse, RZ ;  /* 0x800000120d0dd210 */ /* 0x080fe20007ffe0ff */
[----:B------:R-:W-:Y:S01]  /*08c0*/  IMAD.MOV R15, RZ, RZ, -R6 ;  /* 0x000000ffff0f7224 */ /* 0x000fe200078e0a06 */
[----:B------:R-:W-:Y:S02]  /*08d0*/  @!P5 IADD3 R7, PT, PT, R7, 0x1, RZ ;  /* 0x000000010707d810 */ /* 0x000fe40007ffe0ff */
[----:B------:R-:W-:Y:S01]  /*08e0*/  ISETP.GE.U32.AND P2, PT, R13, R18, PT ;  /* 0x000000120d00720c */ /* 0x000fe20003f46070 */
[C---:B------:R-:W-:Y:S01]  /*08f0*/  IMAD R12, R19.reuse, R15, R14 ;  /* 0x0000000f130c7224 */ /* 0x040fe200078e020e */
[----:B------:R-:W-:Y:S01]  /*0900*/  ISETP.GT.U32.AND P1, PT, R19, R10, PT ;  /* 0x0000000a1300720c */ /* 0x000fe20003f24070 */
[----:B------:R-:W-:Y:S01]  /*0910*/  @!P4 IMAD.IADD R9, R9, 0x1, -R16 ;  /* 0x000000010909c824 */ /* 0x000fe200078e0a10 */
[----:B------:R-:W-:Y:S02]  /*0920*/  LOP3.LUT R13, R2, R17, RZ, 0x3c, !PT ;  /* 0x00000011020d7212 */ /* 0x000fe400078e3cff */
[----:B------:R-:W-:-:S02]  /*0930*/  ISETP.GT.U32.AND P0, PT, R19, R12, PT ;  /* 0x0000000c1300720c */ /* 0x000fc40003f04070 */
[----:B------:R-:W-:Y:S02]  /*0940*/  ISETP.GE.AND P3, PT, R13, RZ, PT ;  /* 0x000000ff0d00720c */ /* 0x000fe40003f66270 */
[----:B------:R-:W-:Y:S02]  /*0950*/  ISETP.NE.AND P5, PT, R17, RZ, PT ;  /* 0x000000ff1100720c */ /* 0x000fe40003fa5270 */
[----:B------:R-:W-:Y:S02]  /*0960*/  ISETP.GT.U32.AND P6, PT, R16, R9, PT ;  /* 0x000000091000720c */ /* 0x000fe40003fc4070 */
[----:B------:R-:W-:Y:S01]  /*0970*/  @P2 IADD3 R7, PT, PT, R7, 0x1, RZ ;  /* 0x0000000107072810 */ /* 0x000fe20007ffe0ff */
[--C-:B------:R-:W-:Y:S01]  /*0980*/  @!P1 IMAD.IADD R10, R10, 0x1, -R19.reuse ;  /* 0x000000010a0a9824 */ /* 0x100fe200078e0a13 */
[----:B------:R-:W-:Y:S02]  /*0990*/  @!P1 IADD3 R8, PT, PT, R8, 0x1, RZ ;  /* 0x0000000108089810 */ /* 0x000fe40007ffe0ff */
[----:B------:R-:W-:Y:S01]  /*09a0*/  MOV R14, R7 ;  /* 0x00000007000e7202 */ /* 0x000fe20000000f00 */
[----:B------:R-:W-:Y:S01]  /*09b0*/  @!P0 IMAD.IADD R12, R12, 0x1, -R19 ;  /* 0x000000010c0c8824 */ /* 0x000fe200078e0a13 */
[----:B------:R-:W-:Y:S01]  /*09c0*/  ISETP.GE.U32.AND P2, PT, R10, R19, PT ;  /* 0x000000130a00720c */ /* 0x000fe20003f46070 */
[----:B------:R-:W-:Y:S01]  /*09d0*/  @!P0 VIADD R6, R6, 0x1 ;  /* 0x0000000106068836 */ /* 0x000fe20000000000 */
[----:B------:R-:W-:-:S02]  /*09e0*/  @!P3 IADD3 R14, PT, PT, -R14, RZ, RZ ;  /* 0x000000ff0e0eb210 */ /* 0x000fc40007ffe1ff */
[----:B------:R-:W-:Y:S01]  /*09f0*/  @!P5 LOP3.LUT R14, RZ, R17, RZ, 0x33, !PT ;  /* 0x00000011ff0ed212 */ /* 0x000fe200078e33ff */
[----:B------:R-:W-:Y:S01]  /*0a00*/  @!P6 IMAD.IADD R9, R9, 0x1, -R16 ;  /* 0x000000010909e824 */ /* 0x000fe200078e0a10 */
[----:B------:R-:W-:Y:S02]  /*0a10*/  ISETP.GE.AND P3, PT, R21, RZ, PT ;  /* 0x000000ff1500720c */ /* 0x000fe40003f66270 */
[----:B------:R-:W-:Y:S02]  /*0a20*/  ISETP.GE.U32.AND P4, PT, R12, R19, PT ;  /* 0x000000130c00720c */ /* 0x000fe40003f86070 */
[----:B------:R-:W-:Y:S02]  /*0a30*/  ISETP.GE.AND P5, PT, R22, RZ, PT ;  /* 0x000000ff1600720c */ /* 0x000fe40003fa6270 */
[----:B------:R-:W-:Y:S02]  /*0a40*/  ISETP.NE.AND P6, PT, R3, RZ, PT ;  /* 0x000000ff0300720c */ /* 0x000fe40003fc5270 */
[----:B------:R-:W-:-:S02]  /*0a50*/  ISETP.GE.AND P1, PT, R11, RZ, PT ;  /* 0x000000ff0b00720c */ /* 0x000fc40003f26270 */
[----:B------:R-:W1:Y:S01]  /*0a60*/  LDC.64 R10, c[0x0][0x380] ;  /* 0x0000e000ff0a7b82 */ /* 0x000e620000000a00 */
[----:B------:R-:W-:Y:S02]  /*0a70*/  @P2 IADD3 R8, PT, PT, R8, 0x1, RZ ;  /* 0x0000000108082810 */ /* 0x000fe40007ffe0ff */
[----:B------:R-:W-:Y:S02]  /*0a80*/  @!P3 IADD3 R9, PT, PT, -R9, RZ, RZ ;  /* 0x000000ff0909b210 */ /* 0x000fe40007ffe1ff */
[----:B------:R-:W-:Y:S01]  /*0a90*/  @P4 VIADD R6, R6, 0x1 ;  /* 0x0000000106064836 */ /* 0x000fe20000000000 */
[----:B------:R-:W-:Y:S01]  /*0aa0*/  ISETP.NE.AND P0, PT, R0, RZ, PT ;  /* 0x000000ff0000720c */ /* 0x000fe20003f05270 */
[----:B------:R-:W-:Y:S01]  /*0ab0*/  @!P5 IMAD.MOV R8, RZ, RZ, -R8 ;  /* 0x000000ffff08d224 */ /* 0x000fe200078e0a08 */
[----:B------:R-:W-:Y:S02]  /*0ac0*/  LOP3.LUT R7, RZ, R0, RZ, 0x33, !PT ;  /* 0x00000000ff077212 */ /* 0x000fe400078e33ff */
[----:B------:R-:W-:-:S02]  /*0ad0*/  @!P6 LOP3.LUT R9, RZ, R3, RZ, 0x33, !PT ;  /* 0x00000003ff09e212 */ /* 0x000fc400078e33ff */
[----:B------:R-:W-:Y:S02]  /*0ae0*/  @!P1 IADD3 R6, PT, PT, -R6, RZ, RZ ;  /* 0x000000ff06069210 */ /* 0x000fe40007ffe1ff */
[C---:B------:R-:W-:Y:S01]  /*0af0*/  SEL R8, R7.reuse, R8, !P0 ;  /* 0x0000000807087207 */ /* 0x040fe20004000000 */
[----:B------:R-:W-:Y:S01]  /*0b00*/  IMAD R3, R14, R3, R9 ;  /* 0x000000030e037224 */ /* 0x000fe200078e0209 */
[----:B------:R-:W-:-:S03]  /*0b10*/  SEL R6, R7, R6, !P0 ;  /* 0x0000000607067207 */ /* 0x000fc60004000000 */
[----:B------:R-:W-:-:S04]  /*0b20*/  IMAD R3, R3, R4, R8 ;  /* 0x0000000403037224 */ /* 0x000fc800078e0208 */
[----:B------:R-:W-:Y:S02]  /*0b30*/  IMAD R3, R3, R5, R6 ;  /* 0x0000000503037224 */ /* 0x000fe400078e0206 */
[----:B------:R-:W2:Y:S02]  /*0b40*/  LDC.64 R4, c[0x0][0x388] ;  /* 0x0000e200ff047b82 */ /* 0x000ea40000000a00 */
[----:B-1----:R-:W-:-:S06]  /*0b50*/  IMAD.WIDE R10, R3, 0x4, R10 ;  /* 0x00000004030a7825 */ /* 0x002fcc00078e020a */
[----:B0-----:R-:W3:Y:S01]  /*0b60*/  LDG.E R11, desc[UR4][R10.64] ;  /* 0x000000040a0b7981 */ /* 0x001ee2000c1e1900 */
[----:B--2---:R-:W-:-:S05]  /*0b70*/  IMAD.WIDE R2, R2, 0x4, R4 ;  /* 0x0000000402027825 */ /* 0x004fca00078e0204 */
[----:B---3--:R-:W-:Y:S01]  /*0b80*/  STG.E desc[UR4][R2.64], R11 ;  /* 0x0000000b02007986 */ /* 0x008fe2000c101904 */
[----:B------:R-:W-:Y:S05]  /*0b90*/  EXIT ;  /* 0x000000000000794d */ /* 0x000fea0003800000 */
.L_x_16:
        /* <DEDUP_REMOVED lines=14> */
.L_x_44:


//--------------------- .text._Z17build_grid_kernelPKfS0_Pfiiiiif --------------------------
	.section	.text._Z17build_grid_kernelPKfS0_Pfiiiiif,"ax",@progbits
	.align	128
        .global         _Z17build_grid_kernelPKfS0_Pfiiiiif
        .type           _Z17build_grid_kernelPKfS0_Pfiiiiif,@function
        .size           _Z17build_grid_kernelPKfS0_Pfiiiiif,(.L_x_42 - _Z17build_grid_kernelPKfS0_Pfiiiiif)
        .other          _Z17build_grid_kernelPKfS0_Pfiiiiif,@"STO_CUDA_ENTRY STV_DEFAULT"
_Z17build_grid_kernelPKfS0_Pfiiiiif:
.text._Z17build_grid_kernelPKfS0_Pfiiiiif:
[----:B------:R-:W-:Y:S08]  /*0000*/  LDC R1, c[0x0][0x37c] ;  /* 0x0000df00ff017b82 */ /* 0x000ff00000000800 */
[----:B------:R-:W0:Y:S01]  /*0010*/  LDC.64 R2, c[0x0][0x398] ;  /* 0x0000e600ff027b82 */ /* 0x000e220000000a00 */
[----:B------:R-:W1:Y:S01]  /*0020*/  S2R R7, SR_TID.X ;  /* 0x0000000000077919 */ /* 0x000e620000002100 */
[----:B------:R-:W2:Y:S06]  /*0030*/  LDCU.64 UR6, c[0x0][0x3a0] ;  /* 0x00007400ff0677ac */ /* 0x000eac0008000a00 */
[----:B------:R-:W3:Y:S08]  /*0040*/  LDC R0, c[0x0][0x3a8] ;  /* 0x0000ea00ff007b82 */ /* 0x000ef00000000800 */
[----:B------:R-:W1:Y:S08]  /*0050*/  S2UR UR4, SR_CTAID.X ;  /* 0x00000000000479c3 */ /* 0x000e700000002500 */
[----:B------:R-:W1:Y:S01]  /*0060*/  LDC R8, c[0x0][0x360] ;  /* 0x0000d800ff087b82 */ /* 0x000e620000000800 */
[----:B0-----:R-:W-:-:S04]  /*0070*/  IMAD R2, R3, R2, RZ ;  /* 0x0000000203027224 */ /* 0x001fc800078e02ff */
[----:B--2---:R-:W-:-:S04]  /*0080*/  IMAD R2, R2, UR6, RZ ;  /* 0x0000000602027c24 */ /* 0x004fc8000f8e02ff */
[----:B------:R-:W-:-:S04]  /*0090*/  IMAD R5, R2, UR7, RZ ;  /* 0x0000000702057c24 */ /* 0x000fc8000f8e02ff */
[----:B---3--:R-:W-:-:S04]  /*00a0*/  IMAD R5, R5, R0, RZ ;  /* 0x0000000005057224 */ /* 0x008fc800078e02ff */
[----:B------:R-:W-:Y:S02]  /*00b0*/  IMAD R5, R5, R0, RZ ;  /* 0x0000000005057224 */ /* 0x000fe400078e02ff */
[----:B-1----:R-:W-:-:S05]  /*00c0*/  IMAD R8, R8, UR4, R7 ;  /* 0x0000000408087c24 */ /* 0x002fca000f8e0207 */
[----:B------:R-:W-:-:S13]  /*00d0*/  ISETP.GE.AND P0, PT, R8, R5, PT ;  /* 0x000000050800720c */ /* 0x000fda0003f06270 */
[----:B------:R-:W-:Y:S05]  /*00e0*/  @P0 EXIT ;  /* 0x000000000000094d */ /* 0x000fea0003800000 */
[C---:B------:R-:W-:Y:S01]  /*00f0*/  IMAD R9, R0.reuse, UR7, RZ ;  /* 0x0000000700097c24 */ /* 0x040fe2000f8e02ff */
[----:B------:R-:W-:Y:S01]  /*0100*/  IABS R12, R8 ;  /* 0x00000008000c7213 */ /* 0x000fe20000000000 */
[----:B------:R-:W-:Y:S01]  /*0110*/  IMAD R2, R0, UR6, RZ ;  /* 0x0000000600027c24 */ /* 0x000fe2000f8e02ff */
[----:B------:R-:W0:Y:S02]  /*0120*/  LDCU.64 UR4, c[0x0][0x358] ;  /* 0x00006b00ff0477ac */ /* 0x000e240008000a00 */
[-C--:B------:R-:W-:Y:S01]  /*0130*/  IABS R4, R9.reuse ;  /* 0x0000000900047213 */ /* 0x080fe20000000000 */
[-C--:B------:R-:W-:Y:S01]  /*0140*/  IMAD R6, R9, R2.reuse, RZ ;  /* 0x0000000209067224 */ /* 0x080fe200078e02ff */
[----:B------:R-:W-:Y:S02]  /*0150*/  IABS R16, R2 ;  /* 0x0000000200107213 */ /* 0x000fe40000000000 */
[----:B------:R-:W1:Y:S01]  /*0160*/  I2F.RP R5, R4 ;  /* 0x0000000400057306 */ /* 0x000e620000209400 */
[----:B------:R-:W-:-:S02]  /*0170*/  IABS R13, R9 ;  /* 0x00000009000d7213 */ /* 0x000fc40000000000 */
[----:B------:R-:W-:-:S03]  /*0180*/  IABS R19, R6 ;  /* 0x0000000600137213 */ /* 0x000fc60000000000 */
[----:B------:R-:W-:Y:S01]  /*0190*/  IMAD.MOV R15, RZ, RZ, -R13 ;  /* 0x000000ffff0f7224 */ /* 0x000fe200078e0a0d */
[----:B------:R-:W-:Y:S01]  /*01a0*/  IABS R13, R3 ;  /* 0x00000003000d7213 */ /* 0x000fe20000000000 */
[----:B------:R-:W2:Y:S08]  /*01b0*/  I2F.RP R14, R19 ;  /* 0x00000013000e7306 */ /* 0x000eb00000209400 */
[----:B-1----:R-:W1:Y:S08]  /*01c0*/  MUFU.RCP R5, R5 ;  /* 0x0000000500057308 */ /* 0x002e700000001000 */
[----:B------:R-:W3:Y:S08]  /*01d0*/  I2F.RP R7, R16 ;  /* 0x0000001000077306 */ /* 0x000ef00000209400 */
[----:B--2---:R-:W-:Y:S01]  /*01e0*/  MUFU.RCP R14, R14 ;  /* 0x0000000e000e7308 */ /* 0x004fe20000001000 */
[----:B-1----:R-:W-:-:S07]  /*01f0*/  VIADD R10, R5, 0xffffffe ;  /* 0x0ffffffe050a7836 */ /* 0x002fce0000000000 */
[----:B------:R1:W2:Y:S08]  /*0200*/  F2I.FTZ.U32.TRUNC.NTZ R11, R10 ;  /* 0x0000000a000b7305 */ /* 0x0002b0000021f000 */
[----:B---3--:R-:W3:Y:S01]  /*0210*/  MUFU.RCP R7, R7 ;  /* 0x0000000700077308 */ /* 0x008ee20000001000 */
[----:B-1----:R-:W-:Y:S02]  /*0220*/  HFMA2 R10, -RZ, RZ, 0, 0 ;  /* 0x00000000ff0a7431 */ /* 0x002fe400000001ff */
[----:B--2---:R-:W-:-:S05]  /*0230*/  IMAD.MOV R5, RZ, RZ, -R11 ;  /* 0x000000ffff057224 */ /* 0x004fca00078e0a0b */
[----:B------:R-:W-:Y:S01]  /*0240*/  I2F.RP R20, R13 ;  /* 0x0000000d00147306 */ /* 0x000fe20000209400 */
[----:B------:R-:W-:-:S04]  /*0250*/  IMAD R5, R5, R4, RZ ;  /* 0x0000000405057224 */ /* 0x000fc800078e02ff */
[----:B------:R-:W-:Y:S01]  /*0260*/  IMAD.HI.U32 R11, R11, R5, R10 ;  /* 0x000000050b0b7227 */ /* 0x000fe200078e000a */
[----:B------:R-:W-:Y:S02]  /*0270*/  IADD3 R5, PT, PT, R14, 0xffffffe, RZ ;  /* 0x0ffffffe0e057810 */ /* 0x000fe40007ffe0ff */
[----:B------:R-:W-:Y:S01]  /*0280*/  IABS R14, R0 ;  /* 0x00000000000e7213 */ /* 0x000fe20000000000 */
[----:B---3--:R-:W-:Y:S02]  /*0290*/  VIADD R10, R7, 0xffffffe ;  /* 0x0ffffffe070a7836 */ /* 0x008fe40000000000 */
[----:B------:R-:W-:Y:S01]  /*02a0*/  IMAD.HI.U32 R17, R11, R12, RZ ;  /* 0x0000000c0b117227 */ /* 0x000fe200078e00ff */
[----:B------:R-:W-:Y:S03]  /*02b0*/  F2I.FTZ.U32.TRUNC.NTZ R5, R5 ;  /* 0x0000000500057305 */ /* 0x000fe6000021f000 */
[----:B------:R-:W-:-:S05]  /*02c0*/  IMAD R15, R17, R15, R12 ;  /* 0x0000000f110f7224 */ /* 0x000fca00078e020c */
[----:B------:R-:W-:Y:S01]  /*02d0*/  ISETP.GT.U32.AND P1, PT, R4, R15, PT ;  /* 0x0000000f0400720c */ /* 0x000fe20003f24070 */
[----:B------:R1:W2:Y:S08]  /*02e0*/  F2I.FTZ.U32.TRUNC.NTZ R11, R10 ;  /* 0x0000000a000b7305 */ /* 0x0002b0000021f000 */
[----:B------:R-:W3:Y:S01]  /*02f0*/  I2F.RP R7, R14 ;  /* 0x0000000e00077306 */ /* 0x000ee20000209400 */
[----:B-1----:R-:W-:-:S03]  /*0300*/  LOP3.LUT R10, R8, R9, RZ, 0x3c, !PT ;  /* 0x00000009080a7212 */ /* 0x002fc600078e3cff */
[----:B------:R-:W-:Y:S01]  /*0310*/  @!P1 IMAD.IADD R15, R15, 0x1, -R4 ;  /* 0x000000010f0f9824 */ /* 0x000fe200078e0a04 */
[----:B------:R-:W-:Y:S01]  /*0320*/  ISETP.GE.AND P2, PT, R10, RZ, PT ;  /* 0x000000ff0a00720c */ /* 0x000fe20003f46270 */
[----:B------:R-:W-:Y:S01]  /*0330*/  @!P1 VIADD R17, R17, 0x1 ;  /* 0x0000000111119836 */ /* 0x000fe20000000000 */
[----:B------:R-:W-:Y:S01]  /*0340*/  ISETP.NE.AND P1, PT, R9, RZ, PT ;  /* 0x000000ff0900720c */ /* 0x000fe20003f25270 */
[----:B--2---:R-:W-:Y:S01]  /*0350*/  IMAD.MOV R21, RZ, RZ, -R11 ;  /* 0x000000ffff157224 */ /* 0x004fe200078e0a0b */
[----:B------:R-:W-:Y:S01]  /*0360*/  ISETP.GE.U32.AND P0, PT, R15, R4, PT ;  /* 0x000000040f00720c */ /* 0x000fe20003f06070 */
[----:B------:R-:W-:Y:S01]  /*0370*/  IMAD.MOV R4, RZ, RZ, -R5 ;  /* 0x000000ffff047224 */ /* 0x000fe200078e0a05 */
[----:B------:R-:W-:Y:S01]  /*0380*/  MOV R10, RZ ;  /* 0x000000ff000a7202 */ /* 0x000fe20000000f00 */
[----:B------:R-:W-:Y:S01]  /*0390*/  IMAD R15, R21, R16, RZ ;  /* 0x00000010150f7224 */ /* 0x000fe200078e02ff */
[----:B------:R-:W-:Y:S01]  /*03a0*/  MUFU.RCP R20, R20 ;  /* 0x0000001400147308 */ /* 0x000fe20000001000 */
[----:B------:R-:W-:-:S02]  /*03b0*/  IMAD R21, R4, R19, RZ ;  /* 0x0000001304157224 */ /* 0x000fc400078e02ff */
[----:B------:R-:W-:Y:S02]  /*03c0*/  IMAD.MOV.U32 R4, RZ, RZ, RZ ;  /* 0x000000ffff047224 */ /* 0x000fe400078e00ff */
[----:B------:R-:W-:Y:S01]  /*03d0*/  IMAD.HI.U32 R10, R11, R15, R10 ;  /* 0x0000000f0b0a7227 */ /* 0x000fe200078e000a */
[----:B------:R-:W-:Y:S02]  /*03e0*/  IABS R11, R6 ;  /* 0x00000006000b7213 */ /* 0x000fe40000000000 */
[----:B---3--:R-:W1:Y:S01]  /*03f0*/  MUFU.RCP R7, R7 ;  /* 0x0000000700077308 */ /* 0x008e620000001000 */
[----:B------:R-:W-:Y:S01]  /*0400*/  @P0 IADD3 R17, PT, PT, R17, 0x1, RZ ;  /* 0x0000000111110810 */ /* 0x000fe20007ffe0ff */
[----:B------:R-:W-:Y:S01]  /*0410*/  IMAD.HI.U32 R21, R5, R21, R4 ;  /* 0x0000001505157227 */ /* 0x000fe200078e0004 */
[----:B------:R-:W-:Y:S02]  /*0420*/  IADD3 R4, PT, PT, RZ, -R11, RZ ;  /* 0x8000000bff047210 */ /* 0x000fe40007ffe0ff */
[----:B------:R-:W-:Y:S01]  /*0430*/  IABS R11, R2 ;  /* 0x00000002000b7213 */ /* 0x000fe20000000000 */
[----:B------:R-:W-:-:S02]  /*0440*/  IMAD R15, R6, R3, RZ ;  /* 0x00000003060f7224 */ /* 0x000fc400078e02ff */
[----:B------:R-:W-:Y:S01]  /*0450*/  @!P2 IMAD.MOV R17, RZ, RZ, -R17 ;  /* 0x000000ffff11a224 */ /* 0x000fe200078e0a11 */
[----:B------:R-:W-:Y:S01]  /*0460*/  @!P1 LOP3.LUT R17, RZ, R9, RZ, 0x33, !PT ;  /* 0x00000009ff119212 */ /* 0x000fe200078e33ff */
[----:B------:R-:W-:Y:S01]  /*0470*/  IMAD.HI.U32 R21, R21, R12, RZ ;  /* 0x0000000c15157227 */ /* 0x000fe200078e00ff */
[----:B------:R-:W-:Y:S02]  /*0480*/  IABS R18, R15 ;  /* 0x0000000f00127213 */ /* 0x000fe40000000000 */
[----:B------:R-:W-:Y:S01]  /*0490*/  IABS R23, R17 ;  /* 0x0000001100177213 */ /* 0x000fe20000000000 */
[----:B------:R-:W-:Y:S01]  /*04a0*/  IMAD R4, R21, R4, R12 ;  /* 0x0000000415047224 */ /* 0x000fe200078e020c */
[----:B------:R-:W2:Y:S01]  /*04b0*/  I2F.RP R5, R18 ;  /* 0x0000001200057306 */ /* 0x000ea20000209400 */
[----:B------:R-:W-:Y:S01]  /*04c0*/  IMAD.MOV R22, RZ, RZ, -R11 ;  /* 0x000000ffff167224 */ /* 0x000fe200078e0a0b */
[----:B-1----:R-:W-:Y:S01]  /*04d0*/  IADD3 R7, PT, PT, R7, 0xffffffe, RZ ;  /* 0x0ffffffe07077810 */ /* 0x002fe20007ffe0ff */
[----:B------:R-:W-:Y:S01]  /*04e0*/  IMAD.HI.U32 R10, R10, R23, RZ ;  /* 0x000000170a0a7227 */ /* 0x000fe200078e00ff */
[----:B------:R-:W-:-:S02]  /*04f0*/  ISETP.GT.U32.AND P2, PT, R19, R4, PT ;  /* 0x000000041300720c */ /* 0x000fc40003f44070 */
[----:B------:R-:W-:Y:S01]  /*0500*/  ISETP.GE.AND P3, PT, R17, RZ, PT ;  /* 0x000000ff1100720c */ /* 0x000fe20003f66270 */
[----:B------:R-:W-:Y:S01]  /*0510*/  IMAD R23, R10, R22, R23 ;  /* 0x000000160a177224 */ /* 0x000fe200078e0217 */
[----:B------:R-:W-:Y:S01]  /*0520*/  F2I.FTZ.U32.TRUNC.NTZ R7, R7 ;  /* 0x0000000700077305 */ /* 0x000fe2000021f000 */
[----:B------:R-:W-:Y:S01]  /*0530*/  VIADD R20, R20, 0xffffffe ;  /* 0x0ffffffe14147836 */ /* 0x000fe20000000000 */
[----:B------:R-:W-:Y:S02]  /*0540*/  IABS R22, R15 ;  /* 0x0000000f00167213 */ /* 0x000fe40000000000 */
[----:B------:R-:W-:-:S04]  /*0550*/  ISETP.GT.U32.AND P1, PT, R16, R23, PT ;  /* 0x000000171000720c */ /* 0x000fc80003f24070 */
[----:B--2---:R-:W1:Y:S01]  /*0560*/  MUFU.RCP R5, R5 ;  /* 0x0000000500057308 */ /* 0x004e620000001000 */
[----:B------:R-:W-:Y:S02]  /*0570*/  @!P2 IMAD.IADD R4, R4, 0x1, -R19 ;  /* 0x000000010404a824 */ /* 0x000fe400078e0a13 */
[----:B------:R-:W-:-:S03]  /*0580*/  @!P2 VIADD R21, R21, 0x1 ;  /* 0x000000011515a836 */ /* 0x000fc60000000000 */
[----:B------:R-:W-:Y:S02]  /*0590*/  ISETP.GE.U32.AND P0, PT, R4, R19, PT ;  /* 0x000000130400720c */ /* 0x000fe40003f06070 */
[----:B------:R2:W3:Y:S01]  /*05a0*/  F2I.FTZ.U32.TRUNC.NTZ R11, R20 ;  /* 0x00000014000b7305 */ /* 0x0004e2000021f000 */
[----:B------:R-:W-:Y:S02]  /*05b0*/  @!P1 IADD3 R23, PT, PT, R23, -R16, RZ ;  /* 0x8000001017179210 */ /* 0x000fe40007ffe0ff */
[----:B------:R-:W-:Y:S02]  /*05c0*/  LOP3.LUT R4, R8, R6, RZ, 0x3c, !PT ;  /* 0x0000000608047212 */ /* 0x000fe400078e3cff */
[----:B------:R-:W-:Y:S02]  /*05d0*/  ISETP.GT.U32.AND P2, PT, R16, R23, PT ;  /* 0x000000171000720c */ /* 0x000fe40003f44070 */
[----:B------:R-:W-:Y:S02]  /*05e0*/  ISETP.GE.AND P4, PT, R4, RZ, PT ;  /* 0x000000ff0400720c */ /* 0x000fe40003f86270 */
[----:B-1----:R-:W-:Y:S01]  /*05f0*/  IADD3 R5, PT, PT, R5, 0xffffffe, RZ ;  /* 0x0ffffffe05057810 */ /* 0x002fe20007ffe0ff */
[----:B--2---:R-:W-:Y:S01]  /*0600*/  IMAD.MOV R20, RZ, RZ, -R7 ;  /* 0x000000ffff147224 */ /* 0x004fe200078e0a07 */
[----:B------:R-:W-:Y:S01]  /*0610*/  ISETP.NE.AND P1, PT, R6, RZ, PT ;  /* 0x000000ff0600720c */ /* 0x000fe20003f25270 */
[----:B------:R-:W-:Y:S01]  /*0620*/  @P0 VIADD R21, R21, 0x1 ;  /* 0x0000000115150836 */ /* 0x000fe20000000000 */
[----:B------:R-:W-:Y:S01]  /*0630*/  ISETP.NE.AND P0, PT, R2, RZ, PT ;  /* 0x000000ff0200720c */ /* 0x000fe20003f05270 */
[----:B---3--:R-:W-:Y:S01]  /*0640*/  IMAD.MOV R10, RZ, RZ, -R11 ;  /* 0x000000ffff0a7224 */ /* 0x008fe200078e0a0b */
[----:B------:R-:W1:Y:S01]  /*0650*/  F2I.FTZ.U32.TRUNC.NTZ R5, R5 ;  /* 0x0000000500057305 */ /* 0x000e62000021f000 */
[----:B------:R-:W-:-:S02]  /*0660*/  IMAD.MOV.U32 R19, RZ, RZ, R21 ;  /* 0x000000ffff137224 */ /* 0x000fc400078e0015 */
[----:B------:R-:W-:Y:S02]  /*0670*/  IMAD.MOV.U32 R4, RZ, RZ, R10 ;  /* 0x000000ffff047224 */ /* 0x000fe400078e000a */
[----:B------:R-:W-:Y:S02]  /*0680*/  HFMA2 R10, -RZ, RZ, 0, 0 ;  /* 0x00000000ff0a7431 */ /* 0x000fe400000001ff */
[----:B------:R-:W-:Y:S01]  /*0690*/  @!P2 IMAD.IADD R23, R23, 0x1, -R16 ;  /* 0x000000011717a824 */ /* 0x000fe200078e0a10 */
[----:B------:R-:W-:Y:S01]  /*06a0*/  @!P4 IADD3 R19, PT, PT, -R19, RZ, RZ ;  /* 0x000000ff1313c210 */ /* 0x000fe20007ffe1ff */
[----:B------:R-:W-:Y:S01]  /*06b0*/  IMAD R25, R4, R13, RZ ;  /* 0x0000000d04197224 */ /* 0x000fe200078e02ff */
[----:B------:R-:W-:Y:S01]  /*06c0*/  @!P1 LOP3.LUT R19, RZ, R6, RZ, 0x33, !PT ;  /* 0x00000006ff139212 */ /* 0x000fe200078e33ff */
[----:B------:R-:W-:Y:S02]  /*06d0*/  IMAD.MOV.U32 R21, RZ, RZ, R20 ;  /* 0x000000ffff157224 */ /* 0x000fe400078e0014 */
[----:B------:R-:W-:Y:S01]  /*06e0*/  IMAD.MOV.U32 R6, RZ, RZ, RZ ;  /* 0x000000ffff067224 */ /* 0x000fe200078e00ff */
[----:B------:R-:W-:Y:S01]  /*06f0*/  IABS R16, R19 ;  /* 0x0000001300107213 */ /* 0x000fe20000000000 */
[----:B------:R-:W-:-:S02]  /*0700*/  IMAD R21, R21, R14, RZ ;  /* 0x0000000e15157224 */ /* 0x000fc400078e02ff */
[----:B------:R-:W-:Y:S01]  /*0710*/  IMAD.HI.U32 R10, R11, R25, R10 ;  /* 0x000000190b0a7227 */ /* 0x000fe200078e000a */
[----:B------:R-:W-:Y:S02]  /*0720*/  MOV R11, R23 ;  /* 0x00000017000b7202 */ /* 0x000fe40000000f00 */
[----:B------:R-:W-:Y:S01]  /*0730*/  IADD3 R23, PT, PT, RZ, -R22, RZ ;  /* 0x80000016ff177210 */ /* 0x000fe20007ffe0ff */
[----:B------:R-:W-:Y:S01]  /*0740*/  IMAD.HI.U32 R6, R7, R21, R6 ;  /* 0x0000001507067227 */ /* 0x000fe200078e0006 */
[----:B------:R-:W-:-:S03]  /*0750*/  IADD3 R7, PT, PT, -R17, RZ, RZ ;  /* 0x000000ff11077210 */ /* 0x000fc60007ffe1ff */
[----:B-1----:R-:W-:Y:S02]  /*0760*/  IMAD.MOV R21, RZ, RZ, -R5 ;  /* 0x000000ffff157224 */ /* 0x002fe400078e0a05 */
[----:B------:R-:W-:Y:S01]  /*0770*/  @!P3 IMAD.MOV R11, RZ, RZ, -R11 ;  /* 0x000000ffff0bb224 */ /* 0x000fe200078e0a0b */
[----:B------:R-:W-:Y:S01]  /*0780*/  @!P0 LOP3.LUT R11, RZ, R2, RZ, 0x33, !PT ;  /* 0x00000002ff0b8212 */ /* 0x000fe200078e33ff */
[----:B------:R-:W-:-:S03]  /*0790*/  IMAD.HI.U32 R10, R10, R16, RZ ;  /* 0x000000100a0a7227 */ /* 0x000fc600078e00ff */
[----:B------:R-:W-:Y:S01]  /*07a0*/  IABS R17, R11 ;  /* 0x0000000b00117213 */ /* 0x000fe20000000000 */
[----:B------:R-:W-:Y:S02]  /*07b0*/  IMAD.MOV.U32 R4, RZ, RZ, RZ ;  /* 0x000000ffff047224 */ /* 0x000fe400078e00ff */
[----:B------:R-:W-:Y:S02]  /*07c0*/  IMAD R21, R21, R18, RZ ;  /* 0x0000001215157224 */ /* 0x000fe400078e02ff */
[----:B------:R-:W-:Y:S01]  /*07d0*/  IMAD R7, R9, R7, R8 ;  /* 0x0000000709077224 */ /* 0x000fe200078e0208 */
[----:B------:R-:W-:Y:S01]  /*07e0*/  LOP3.LUT R8, R8, R15, RZ, 0x3c, !PT ;  /* 0x0000000f08087212 */ /* 0x000fe200078e3cff */
[----:B------:R-:W-:Y:S02]  /*07f0*/  IMAD.MOV R20, RZ, RZ, -R10 ;  /* 0x000000ffff147224 */ /* 0x000fe400078e0a0a */
[----:B------:R-:W-:Y:S01]  /*0800*/  IMAD.HI.U32 R21, R5, R21, R4 ;  /* 0x0000001505157227 */ /* 0x000fe200078e0004 */
[----:B------:R-:W-:-:S03]  /*0810*/  IABS R25, R7 ;  /* 0x0000000700197213 */ /* 0x000fc60000000000 */
[----:B------:R-:W-:-:S04]  /*0820*/  IMAD.HI.U32 R10, R6, R17, RZ ;  /* 0x00000011060a7227 */ /* 0x000fc800078e00ff */
[----:B------:R-:W-:Y:S02]  /*0830*/  IMAD R5, R13, R20, R16 ;  /* 0x000000140d057224 */ /* 0x000fe400078e0210 */
[----:B------:R-:W-:-:S03]  /*0840*/  IMAD.HI.U32 R4, R21, R12, RZ ;  /* 0x0000000c15047227 */ /* 0x000fc600078e00ff */
[----:B------:R-:W-:Y:S01]  /*0850*/  ISETP.GT.U32.AND P1, PT, R13, R5, PT ;  /* 0x000000050d00720c */ /* 0x000fe20003f24070 */
[----:B------:R-:W-:Y:S02]  /*0860*/  IMAD.MOV R16, RZ, RZ, -R10 ;  /* 0x000000ffff107224 */ /* 0x000fe400078e0a0a */
[----:B------:R-:W-:-:S04]  /*0870*/  IMAD.HI.U32 R6, R6, R25, RZ ;  /* 0x0000001906067227 */ /* 0x000fc800078e00ff */
[----:B------:R-:W-:Y:S02]  /*0880*/  IMAD R21, R4, R23, R12 ;  /* 0x0000001704157224 */ /* 0x000fe400078e020c */
[----:B------:R-:W-:Y:S02]  /*0890*/  IMAD R17, R14, R16, R17 ;  /* 0x000000100e117224 */ /* 0x000fe400078e0211 */
[----:B------:R-:W-:Y:S01]  /*08a0*/  IMAD.MOV R23, RZ, RZ, -R6 ;  /* 0x000000ffff177224 */ /* 0x000fe200078e0a06 */
[----:B------:R-:W-:Y:S02]  /*08b0*/  ISETP.GT.U32.AND P4, PT, R18, R21, PT ;  /* 0x000000151200720c */ /* 0x000fe40003f84070 */
[C---:B------:R-:W-:Y:S01]  /*08c0*/  ISETP.GT.U32.AND P0, PT, R14.reuse, R17, PT ;  /* 0x000000110e00720c */ /* 0x040fe20003f04070 */
[----:B------:R-:W-:Y:S01]  /*08d0*/  IMAD R23, R14, R23, R25 ;  /* 0x000000170e177224 */ /* 0x000fe200078e0219 */
[----:B------:R-:W-:Y:S02]  /*08e0*/  @!P1 IADD3 R5, PT, PT, R5, -R13, RZ ;  /* 0x8000000d05059210 */ /* 0x000fe40007ffe0ff */
[----:B------:R-:W-:-:S02]  /*08f0*/  ISETP.GE.AND P1, PT, R8, RZ, PT ;  /* 0x000000ff0800720c */ /* 0x000fc40003f26270 */
[----:B------:R-:W-:Y:S02]  /*0900*/  ISETP.GT.U32.AND P5, PT, R14, R23, PT ;  /* 0x000000170e00720c */ /* 0x000fe40003fa4070 */
[----:B------:R-:W-:Y:S02]  /*0910*/  ISETP.GT.U32.AND P2, PT, R13, R5, PT ;  /* 0x000000050d00720c */ /* 0x000fe40003f44070 */
[----:B------:R-:W-:Y:S01]  /*0920*/  LOP3.LUT R8, R11, R0, RZ, 0x3c, !PT ;  /* 0x000000000b087212 */ /* 0x000fe200078e3cff */
[----:B------:R-:W-:Y:S02]  /*0930*/  @!P4 IMAD.IADD R21, R21, 0x1, -R18 ;  /* 0x000000011515c824 */ /* 0x000fe400078e0a12 */
[----:B------:R-:W-:Y:S01]  /*0940*/  @!P0 IMAD.IADD R17, R17, 0x1, -R14 ;  /* 0x0000000111118824 */ /* 0x000fe200078e0a0e */
[----:B------:R-:W-:Y:S01]  /*0950*/  @!P0 IADD3 R10, PT, PT, R10, 0x1, RZ ;  /* 0x000000010a0a8810 */ /* 0x000fe20007ffe0ff */
[----:B------:R-:W-:Y:S01]  /*0960*/  @!P4 VIADD R4, R4, 0x1 ;  /* 0x000000010404c836 */ /* 0x000fe20000000000 */
[----:B------:R-:W-:-:S02]  /*0970*/  ISETP.GE.U32.AND P3, PT, R21, R18, PT ;  /* 0x000000121500720c */ /* 0x000fc40003f66070 */
[-C--:B------:R-:W-:Y:S01]  /*0980*/  ISETP.GE.U32.AND P6, PT, R17, R14.reuse, PT ;  /* 0x0000000e1100720c */ /* 0x080fe20003fc6070 */
[----:B------:R-:W-:Y:S01]  /*0990*/  @!P5 VIADD R6, R6, 0x1 ;  /* 0x000000010606d836 */ /* 0x000fe20000000000 */
[-C--:B------:R-:W-:Y:S01]  /*09a0*/  @!P5 IADD3 R23, PT, PT, R23, -R14.reuse, RZ ;  /* 0x8000000e1717d210 */ /* 0x080fe20007ffe0ff */
[----:B------:R-:W-:Y:S01]  /*09b0*/  @!P2 IMAD.IADD R5, R5, 0x1, -R13 ;  /* 0x000000010505a824 */ /* 0x000fe200078e0a0d */
[----:B------:R-:W-:Y:S02]  /*09c0*/  ISETP.GE.AND P4, PT, R8, RZ, PT ;  /* 0x000000ff0800720c */ /* 0x000fe40003f86270 */
[----:B------:R-:W-:Y:S02]  /*09d0*/  ISETP.GE.U32.AND P2, PT, R23, R14, PT ;  /* 0x0000000e1700720c */ /* 0x000fe40003f46070 */
[----:B------:R-:W-:Y:S02]  /*09e0*/  LOP3.LUT R8, R7, R0, RZ, 0x3c, !PT ;  /* 0x0000000007087212 */ /* 0x000fe400078e3cff */
[----:B------:R-:W-:Y:S01]  /*09f0*/  ISETP.GE.AND P0, PT, R19, RZ, PT ;  /* 0x000000ff1300720c */ /* 0x000fe20003f06270 */
[----:B------:R-:W-:Y:S01]  /*0a00*/  @P3 VIADD R4, R4, 0x1 ;  /* 0x0000000104043836 */ /* 0x000fe20000000000 */
[----:B------:R-:W-:-:S02]  /*0a10*/  ISETP.GE.AND P3, PT, R8, RZ, PT ;  /* 0x000000ff0800720c */ /* 0x000fc40003f66270 */
[----:B------:R-:W-:Y:S02]  /*0a20*/  @P6 IADD3 R10, PT, PT, R10, 0x1, RZ ;  /* 0x000000010a0a6810 */ /* 0x000fe40007ffe0ff */
[----:B------:R-:W-:Y:S02]  /*0a30*/  ISETP.NE.AND P6, PT, R3, RZ, PT ;  /* 0x000000ff0300720c */ /* 0x000fe40003fc5270 */
[----:B------:R-:W-:Y:S01]  /*0a40*/  ISETP.NE.AND P5, PT, R0, RZ, PT ;  /* 0x000000ff0000720c */ /* 0x000fe20003fa5270 */
[----:B------:R-:W-:Y:S01]  /*0a50*/  @!P4 IMAD.MOV R10, RZ, RZ, -R10 ;  /* 0x000000ffff0ac224 */ /* 0x000fe200078e0a0a */
[----:B------:R-:W-:Y:S02]  /*0a60*/  @P2 IADD3 R6, PT, PT, R6, 0x1, RZ ;  /* 0x0000000106062810 */ /* 0x000fe40007ffe0ff */
[----:B------:R-:W-:Y:S01]  /*0a70*/  LOP3.LUT R13, RZ, R0, RZ, 0x33, !PT ;  /* 0x00000000ff0d7212 */ /* 0x000fe200078e33ff */
[----:B------:R-:W-:Y:S01]  /*0a80*/  @!P0 IMAD.MOV R5, RZ, RZ, -R5 ;  /* 0x000000ffff058224 */ /* 0x000fe200078e0a05 */
[----:B------:R-:W-:-:S02]  /*0a90*/  MOV R8, R6 ;  /* 0x0000000600087202 */ /* 0x000fc40000000f00 */
[----:B------:R-:W-:Y:S02]  /*0aa0*/  ISETP.NE.AND P2, PT, R15, RZ, PT ;  /* 0x000000ff0f00720c */ /* 0x000fe40003f45270 */
[C---:B------:R-:W-:Y:S02]  /*0ab0*/  SEL R6, R13.reuse, R10, !P5 ;  /* 0x0000000a0d067207 */ /* 0x040fe40006800000 */
[----:B------:R-:W-:Y:S02]  /*0ac0*/  @!P3 IADD3 R8, PT, PT, -R8, RZ, RZ ;  /* 0x000000ff0808b210 */ /* 0x000fe40007ffe1ff */
[----:B------:R-:W-:Y:S01]  /*0ad0*/  @!P6 LOP3.LUT R5, RZ, R3, RZ, 0x33, !PT ;  /* 0x00000003ff05e212 */ /* 0x000fe200078e33ff */
[----:B------:R-:W-:Y:S01]  /*0ae0*/  IMAD.MOV R12, RZ, RZ, -R6 ;  /* 0x000000ffff0c7224 */ /* 0x000fe200078e0a06 */
[----:B------:R-:W-:Y:S01]  /*0af0*/  SEL R8, R13, R8, !P5 ;  /* 0x000000080d087207 */ /* 0x000fe20006800000 */
[-C--:B------:R-:W-:Y:S01]  /*0b00*/  IMAD R3, R3, R0.reuse, RZ ;  /* 0x0000000003037224 */ /* 0x080fe200078e02ff */
[----:B------:R-:W-:Y:S01]  /*0b10*/  @!P1 IADD3 R4, PT, PT, -R4, RZ, RZ ;  /* 0x000000ff04049210 */ /* 0x000fe20007ffe1ff */
[----:B------:R-:W-:-:S02]  /*0b20*/  IMAD R10, R5, R0, RZ ;  /* 0x00000000050a7224 */ /* 0x000fc400078e02ff */
[----:B------:R-:W-:Y:S01]  /*0b30*/  IMAD R13, R0, R12, R11 ;  /* 0x0000000c000d7224 */ /* 0x000fe200078e020b */
[----:B------:R-:W-:Y:S01]  /*0b40*/  @!P2 LOP3.LUT R4, RZ, R15, RZ, 0x33, !PT ;  /* 0x0000000fff04a212 */ /* 0x000fe200078e33ff */
[----:B------:R-:W-:Y:S01]  /*0b50*/  IMAD.MOV R17, RZ, RZ, -R8 ;  /* 0x000000ffff117224 */ /* 0x000fe200078e0a08 */
[----:B------:R-:W1:Y:S01]  /*0b60*/  LDC.64 R14, c[0x0][0x388] ;  /* 0x0000e200ff0e7b82 */ /* 0x000e620000000a00 */
[----:B------:R-:W-:Y:S01]  /*0b70*/  IMAD R3, R3, R0, RZ ;  /* 0x0000000003037224 */ /* 0x000fe200078e02ff */
[----:B------:R-:W-:Y:S01]  /*0b80*/  LEA R10, R10, R13, 0x1 ;  /* 0x0000000d0a0a7211 */ /* 0x000fe200078e08ff */
[----:B------:R-:W-:-:S04]  /*0b90*/  IMAD R17, R0, R17, R7 ;  /* 0x0000001100117224 */ /* 0x000fc800078e0207 */
[----:B------:R-:W-:Y:S01]  /*0ba0*/  IMAD R17, R10, R0, R17 ;  /* 0x000000000a117224 */ /* 0x000fe200078e0211 */
[----:B------:R-:W2:Y:S01]  /*0bb0*/  LDC.64 R12, c[0x0][0x380] ;  /* 0x0000e000ff0c7b82 */ /* 0x000ea20000000a00 */
[----:B------:R-:W-:-:S04]  /*0bc0*/  IMAD R0, R4, R3, RZ ;  /* 0x0000000304007224 */ /* 0x000fc800078e02ff */
[----:B------:R-:W-:-:S04]  /*0bd0*/  IMAD R10, R0, 0x2, R17 ;  /* 0x00000002000a7824 */ /* 0x000fc800078e0211 */
[----:B------:R-:W-:-:S04]  /*0be0*/  IMAD R19, R10, UR6, R6 ;  /* 0x000000060a137c24 */ /* 0x000fc8000f8e0206 */
[----:B------:R-:W-:Y:S02]  /*0bf0*/  IMAD R19, R19, UR7, R8 ;  /* 0x0000000713137c24 */ /* 0x000fe4000f8e0208 */
[----:B-1----:R-:W-:-:S05]  /*0c00*/  IMAD.WIDE R14, R17, 0x4, R14 ;  /* 0x00000004110e7825 */ /* 0x002fca00078e020e */
[----:B0-----:R-:W3:Y:S01]  /*0c10*/  LDG.E R0, desc[UR4][R14.64] ;  /* 0x000000040e007981 */ /* 0x001ee2000c1e1900 */
[----:B--2---:R-:W-:-:S06]  /*0c20*/  IMAD.WIDE R16, R19, 0x4, R12 ;  /* 0x0000000413107825 */ /* 0x004fcc00078e020c */
[----:B------:R-:W3:Y:S01]  /*0c30*/  LDG.E R17, desc[UR4][R16.64] ;  /* 0x0000000410117981 */ /* 0x000ee2000c1e1900 */
[----:B------:R-:W-:-:S05]  /*0c40*/  IADD3 R19, PT, PT, R3, R10, RZ ;  /* 0x0000000a03137210 */ /* 0x000fca0007ffe0ff */
[----:B------:R-:W-:Y:S01]  /*0c50*/  IMAD R19, R19, UR6, R6 ;  /* 0x0000000613137c24 */ /* 0x000fe2000f8e0206 */
[----:B------:R-:W3:Y:S03]  /*0c60*/  LDCU UR6, c[0x0][0x3ac] ;  /* 0x00007580ff0677ac */ /* 0x000ee60008000800 */
[----:B------:R-:W-:-:S04]  /*0c70*/  IMAD R19, R19, UR7, R8 ;  /* 0x0000000713137c24 */ /* 0x000fc8000f8e0208 */
[----:B------:R-:W-:-:S04]  /*0c80*/  IMAD.WIDE R12, R19, 0x4, R12 ;  /* 0x00000004130c7825 */ /* 0x000fc800078e020c */
[----:B------:R-:W-:Y:S01]  /*0c90*/  IMAD.WIDE R18, R3, 0x4, R14 ;  /* 0x0000000403127825 */ /* 0x000fe200078e020e */
[----:B------:R0:W2:Y:S05]  /*0ca0*/  LDG.E R6, desc[UR4][R12.64] ;  /* 0x000000040c067981 */ /* 0x0000aa000c1e1900 */
[----:B------:R-:W2:Y:S01]  /*0cb0*/  LDG.E R19, desc[UR4][R18.64] ;  /* 0x0000000412137981 */ /* 0x000ea2000c1e1900 */
[----:B------:R-:W-:Y:S02]  /*0cc0*/  I2FP.F32.S32 R21, R9 ;  /* 0x0000000900157245 */ /* 0x000fe40000201400 */
[----:B------:R-:W-:Y:S02]  /*0cd0*/  I2FP.F32.S32 R3, R7 ;  /* 0x0000000700037245 */ /* 0x000fe40000201400 */
[----:B------:R-:W1:Y:S03]  /*0ce0*/  MUFU.RCP R8, R21 ;  /* 0x0000001500087308 */ /* 0x000e660000001000 */
[----:B------:R-:W-:Y:S01]  /*0cf0*/  FADD R3, R3, 0.5 ;  /* 0x3f00000003037421 */ /* 0x000fe20000000000 */
[----:B0-----:R-:W-:Y:S01]  /*0d00*/  I2FP.F32.S32 R13, R11 ;  /* 0x0000000b000d7245 */ /* 0x001fe20000201400 */
[----:B-1----:R-:W-:-:S04]  /*0d10*/  FFMA R15, -R21, R8, 1 ;  /* 0x3f800000150f7423 */ /* 0x002fc80000000108 */
[----:B------:R-:W-:Y:S01]  /*0d20*/  FFMA R15, R8, R15, R8 ;  /* 0x0000000f080f7223 */ /* 0x000fe20000000008 */
[----:B------:R-:W-:Y:S01]  /*0d30*/  BSSY.RECONVERGENT B0, `(.L_x_17) ;  /* 0x000000f000007945 */ /* 0x000fe20003800200 */
[----:B------:R-:W-:Y:S01]  /*0d40*/  FADD R13, R13, 0.5 ;  /* 0x3f0000000d0d7421 */ /* 0x000fe20000000000 */
[----:B---3--:R-:W-:-:S04]  /*0d50*/  FFMA R0, R17, UR6, R0 ;  /* 0x0000000611007c23 */ /* 0x008fc80008000000 */
[----:B------:R-:W-:-:S04]  /*0d60*/  FADD R0, R0, R3 ;  /* 0x0000000300007221 */ /* 0x000fc80000000000 */
[----:B------:R-:W-:-:S04]  /*0d70*/  FADD R0, R0, R0 ;  /* 0x0000000000007221 */ /* 0x000fc80000000000 */
[----:B------:R-:W0:Y:S01]  /*0d80*/  FCHK P0, R0, R21 ;  /* 0x0000001500007302 */ /* 0x000e220000000000 */
[----:B------:R-:W-:-:S04]  /*0d90*/  FFMA R8, R0, R15, RZ ;  /* 0x0000000f00087223 */ /* 0x000fc800000000ff */
[----:B------:R-:W-:-:S04]  /*0da0*/  FFMA R3, -R21, R8, R0 ;  /* 0x0000000815037223 */ /* 0x000fc80000000100 */
[----:B------:R-:W-:Y:S01]  /*0db0*/  FFMA R3, R15, R3, R8 ;  /* 0x000000030f037223 */ /* 0x000fe20000000008 */
[----:B--2---:R-:W-:Y:S01]  /*0dc0*/  FFMA R6, R6, UR6, R19 ;  /* 0x0000000606067c23 */ /* 0x004fe20008000013 */
[----:B0-----:R-:W-:Y:S06]  /*0dd0*/  @!P0 BRA `(.L_x_18) ;  /* 0x0000000000108947 */ /* 0x001fec0003800000 */
[----:B------:R-:W-:Y:S01]  /*0de0*/  IMAD.MOV.U32 R3, RZ, RZ, R21 ;  /* 0x000000ffff037224 */ /* 0x000fe200078e0015 */
[----:B------:R-:W-:-:S07]  /*0df0*/  MOV R8, 0xe10 ;  /* 0x00000e1000087802 */ /* 0x000fce0000000f00 */
[----:B------:R-:W-:Y:S05]  /*0e00*/  CALL.REL.NOINC `($__internal_1_$__cuda_sm3x_div_rn_noftz_f32_slowpath) ;  /* 0x00000000007c7944 */ /* 0x000fea0003c00000 */
[----:B------:R-:W-:-:S07]  /*0e10*/  MOV R3, R0 ;  /* 0x0000000000037202 */ /* 0x000fce0000000f00 */
.L_x_18:
[----:B------:R-:W-:Y:S05]  /*0e20*/  BSYNC.RECONVERGENT B0 ;  /* 0x0000000000007941 */ /* 0x000fea0003800200 */
.L_x_17:
[----:B------:R-:W-:Y:S01]  /*0e30*/  I2FP.F32.S32 R15, R2 ;  /* 0x00000002000f7245 */ /* 0x000fe20000201400 */
[----:B------:R-:W-:Y:S01]  /*0e40*/  FADD R6, R6, R13 ;  /* 0x0000000d06067221 */ /* 0x000fe20000000000 */
[----:B------:R-:W-:Y:S02]  /*0e50*/  BSSY.RECONVERGENT B0, `(.L_x_19) ;  /* 0x000000f000007945 */ /* 0x000fe40003800200 */
[----:B------:R-:W0:Y:S01]  /*0e60*/  MUFU.RCP R8, R15 ;  /* 0x0000000f00087308 */ /* 0x000e220000001000 */
[----:B------:R-:W-:Y:S01]  /*0e70*/  FADD R0, R6, R6 ;  /* 0x0000000606007221 */ /* 0x000fe20000000000 */
[----:B------:R-:W-:-:S06]  /*0e80*/  FADD R6, R3, -1 ;  /* 0xbf80000003067421 */ /* 0x000fcc0000000000 */
[----:B------:R-:W1:Y:S01]  /*0e90*/  FCHK P0, R0, R15 ;  /* 0x0000000f00007302 */ /* 0x000e620000000000 */
[----:B0-----:R-:W-:-:S04]  /*0ea0*/  FFMA R13, -R15, R8, 1 ;  /* 0x3f8000000f0d7423 */ /* 0x001fc80000000108 */
[----:B------:R-:W-:-:S04]  /*0eb0*/  FFMA R13, R8, R13, R8 ;  /* 0x0000000d080d7223 */ /* 0x000fc80000000008 */
[----:B------:R-:W-:-:S04]  /*0ec0*/  FFMA R8, R0, R13, RZ ;  /* 0x0000000d00087223 */ /* 0x000fc800000000ff */
[----:B------:R-:W-:-:S04]  /*0ed0*/  FFMA R10, -R15, R8, R0 ;  /* 0x000000080f0a7223 */ /* 0x000fc80000000100 */
[----:B------:R-:W-:Y:S01]  /*0ee0*/  FFMA R8, R13, R10, R8 ;  /* 0x0000000a0d087223 */ /* 0x000fe20000000008 */
[----:B-1----:R-:W-:Y:S06]  /*0ef0*/  @!P0 BRA `(.L_x_20) ;  /* 0x0000000000108947 */ /* 0x002fec0003800000 */
[----:B------:R-:W-:Y:S01]  /*0f00*/  IMAD.MOV.U32 R3, RZ, RZ, R15 ;  /* 0x000000ffff037224 */ /* 0x000fe200078e000f */
[----:B------:R-:W-:-:S07]  /*0f10*/  MOV R8, 0xf30 ;  /* 0x00000f3000087802 */ /* 0x000fce0000000f00 */
[----:B------:R-:W-:Y:S05]  /*0f20*/  CALL.REL.NOINC `($__internal_1_$__cuda_sm3x_div_rn_noftz_f32_slowpath) ;  /* 0x0000000000347944 */ /* 0x000fea0003c00000 */
[----:B------:R-:W-:-:S07]  /*0f30*/  MOV R8, R0 ;  /* 0x0000000000087202 */ /* 0x000fce0000000f00 */
.L_x_20:
[----:B------:R-:W-:Y:S05]  /*0f40*/  BSYNC.RECONVERGENT B0 ;  /* 0x0000000000007941 */ /* 0x000fea0003800200 */
.L_x_19:
[----:B------:R-:W0:Y:S01]  /*0f50*/  LDCU UR6, c[0x0][0x39c] ;  /* 0x00007380ff0677ac */ /* 0x000e220008000800 */
[----:B------:R-:W1:Y:S01]  /*0f60*/  LDC.64 R12, c[0x0][0x390] ;  /* 0x0000e400ff0c7b82 */ /* 0x000e620000000a00 */
[----:B0-----:R-:W-:Y:S02]  /*0f70*/  IMAD R4, R4, UR6, R5 ;  /* 0x0000000604047c24 */ /* 0x001fe4000f8e0205 */
[----:B------:R-:W-:Y:S02]  /*0f80*/  FADD R5, R8, -1 ;  /* 0xbf80000008057421 */ /* 0x000fe40000000000 */
[----:B------:R-:W-:-:S04]  /*0f90*/  IMAD R4, R2, R4, R11 ;  /* 0x0000000402047224 */ /* 0x000fc800078e020b */
[----:B------:R-:W-:-:S04]  /*0fa0*/  IMAD R4, R9, R4, R7 ;  /* 0x0000000409047224 */ /* 0x000fc800078e0207 */
[----:B------:R-:W-:-:S04]  /*0fb0*/  IMAD.SHL.U32 R3, R4, 0x2, RZ ;  /* 0x0000000204037824 */ /* 0x000fc800078e00ff */
[----:B-1----:R-:W-:-:S05]  /*0fc0*/  IMAD.WIDE R2, R3, 0x4, R12 ;  /* 0x0000000403027825 */ /* 0x002fca00078e020c */
[----:B------:R-:W-:Y:S04]  /*0fd0*/  STG.E desc[UR4][R2.64], R6 ;  /* 0x0000000602007986 */ /* 0x000fe8000c101904 */
[----:B------:R-:W-:Y:S01]  /*0fe0*/  STG.E desc[UR4][R2.64+0x4], R5 ;  /* 0x0000040502007986 */ /* 0x000fe2000c101904 */
[----:B------:R-:W-:Y:S05]  /*0ff0*/  EXIT ;  /* 0x000000000000794d */ /* 0x000fea0003800000 */
        .weak           $__internal_1_$__cuda_sm3x_div_rn_noftz_f32_slowpath
        .type           $__internal_1_$__cuda_sm3x_div_rn_noftz_f32_slowpath,@function
        .size           $__internal_1_$__cuda_sm3x_div_rn_noftz_f32_slowpath,(.L_x_42 - $__internal_1_$__cuda_sm3x_div_rn_noftz_f32_slowpath)
$__internal_1_$__cuda_sm3x_div_rn_noftz_f32_slowpath:
        /* <DEDUP_REMOVED lines=34> */
.L_x_22:
[----:B------:R-:W-:Y:S01]  /*1220*/  LEA R14, R12, 0xc0800000, 0x17 ;  /* 0xc08000000c0e7811 */ /* 0x000fe200078eb8ff */
[----:B------:R-:W-:Y:S01]  /*1230*/  VIADD R15, R15, 0xffffff81 ;  /* 0xffffff810f0f7836 */ /* 0x000fe20000000000 */
[----:B------:R-:W-:Y:S02]  /*1240*/  BSSY.RECONVERGENT B2, `(.L_x_27) ;  /* 0x0000035000027945 */ /* 0x000fe40003800200 */
[----:B------:R-:W-:Y:S01]  /*1250*/  IADD3 R14, PT, PT, -R14, R3, RZ ;  /* 0x000000030e0e7210 */ /* 0x000fe20007ffe1ff */
[C---:B------:R-:W-:Y:S01]  /*1260*/  IMAD R0, R15.reuse, -0x800000, R0 ;  /* 0xff8000000f007824 */ /* 0x040fe200078e0200 */
[----:B------:R-:W-:Y:S02]  /*1270*/  IADD3 R15, PT, PT, R15, 0x7f, -R12 ;  /* 0x0000007f0f0f7810 */ /* 0x000fe40007ffe80c */
[----:B------:R-:W0:Y:S01]  /*1280*/  MUFU.RCP R3, R14 ;  /* 0x0000000e00037308 */ /* 0x000e220000001000 */
[----:B------:R-:W-:Y:S01]  /*1290*/  FADD.FTZ R17, -R14, -RZ ;  /* 0x800000ff0e117221 */ /* 0x000fe20000010100 */
[----:B------:R-:W-:-:S03]  /*12a0*/  IADD3 R15, PT, PT, R15, R10, RZ ;  /* 0x0000000a0f0f7210 */ /* 0x000fc60007ffe0ff */
        /* <DEDUP_REMOVED lines=21> */
[C---:B------:R-:W-:Y:S01]  /*1400*/  VIADD R15, R14.reuse, 0x20 ;  /* 0x000000200e0f7836 */ /* 0x040fe20000000000 */
[C---:B------:R-:W-:Y:S02]  /*1410*/  ISETP.NE.AND P2, PT, R14.reuse, RZ, PT ;  /* 0x000000ff0e00720c */ /* 0x040fe40003f45270 */
[----:B------:R-:W-:Y:S02]  /*1420*/  ISETP.NE.AND P1, PT, R14, RZ, PT ;  /* 0x000000ff0e00720c */ /* 0x000fe40003f25270 */
[----:B------:R-:W-:Y:S01]  /*1430*/  LOP3.LUT R12, R10, 0x7fffff, RZ, 0xc0, !PT ;  /* 0x007fffff0a0c7812 */ /* 0x000fe200078ec0ff */
[CCC-:B------:R-:W-:Y:S01]  /*1440*/  FFMA.RP R10, R3.reuse, R17.reuse, R18.reuse ;  /* 0x00000011030a7223 */ /* 0x1c0fe20000008012 */
[----:B------:R-:W-:Y:S01]  /*1450*/  FFMA.RM R3, R3, R17, R18 ;  /* 0x0000001103037223 */ /* 0x000fe20000004012 */
[----:B------:R-:W-:Y:S02]  /*1460*/  IADD3 R14, PT, PT, -R14, RZ, RZ ;  /* 0x000000ff0e0e7210 */ /* 0x000fe40007ffe1ff */
[----:B------:R-:W-:-:S02]  /*1470*/  LOP3.LUT R12, R12, 0x800000, RZ, 0xfc, !PT ;  /* 0x008000000c0c7812 */ /* 0x000fc400078efcff */
[----:B------:R-:W-:Y:S02]  /*1480*/  FSETP.NEU.FTZ.AND P0, PT, R10, R3, PT ;  /* 0x000000030a00720b */ /* 0x000fe40003f1d000 */
[----:B------:R-:W-:Y:S02]  /*1490*/  SHF.L.U32 R15, R12, R15, RZ ;  /* 0x0000000f0c0f7219 */ /* 0x000fe400000006ff */
[----:B------:R-:W-:Y:S02]  /*14a0*/  SEL R3, R14, RZ, P2 ;  /* 0x000000ff0e037207 */ /* 0x000fe40001000000 */
[----:B------:R-:W-:Y:S02]  /*14b0*/  ISETP.NE.AND P1, PT, R15, RZ, P1 ;  /* 0x000000ff0f00720c */ /* 0x000fe40000f25270 */
[----:B------:R-:W-:Y:S02]  /*14c0*/  SHF.R.U32.HI R3, RZ, R3, R12 ;  /* 0x00000003ff037219 */ /* 0x000fe4000001160c */
[----:B------:R-:W-:-:S02]  /*14d0*/  PLOP3.LUT P0, PT, P0, P1, PT, 0xf8, 0x8f ;  /* 0x00000000008f781c */ /* 0x000fc40000703f70 */
[----:B------:R-:W-:Y:S02]  /*14e0*/  SHF.R.U32.HI R15, RZ, 0x1, R3 ;  /* 0x00000001ff0f7819 */ /* 0x000fe40000011603 */
[----:B------:R-:W-:-:S04]  /*14f0*/  SEL R10, RZ, 0x1, !P0 ;  /* 0x00000001ff0a7807 */ /* 0x000fc80004000000 */
[----:B------:R-:W-:-:S04]  /*1500*/  LOP3.LUT R10, R10, 0x1, R15, 0xf8, !PT ;  /* 0x000000010a0a7812 */ /* 0x000fc800078ef80f */
[----:B------:R-:W-:-:S05]  /*1510*/  LOP3.LUT R10, R10, R3, RZ, 0xc0, !PT ;  /* 0x000000030a0a7212 */ /* 0x000fca00078ec0ff */
[----:B------:R-:W-:-:S05]  /*1520*/  IMAD.IADD R15, R15, 0x1, R10 ;  /* 0x000000010f0f7824 */ /* 0x000fca00078e020a */
[----:B------:R-:W-:Y:S01]  /*1530*/  LOP3.LUT R0, R15, R0, RZ, 0xfc, !PT ;  /* 0x000000000f007212 */ /* 0x000fe200078efcff */
[----:B------:R-:W-:Y:S06]  /*1540*/  BRA `(.L_x_30) ;  /* 0x0000000000107947 */ /* 0x000fec0003800000 */
.L_x_29:
[----:B------:R-:W-:-:S04]  /*1550*/  LOP3.LUT R0, R0, 0x80000000, RZ, 0xc0, !PT ;  /* 0x8000000000007812 */ /* 0x000fc800078ec0ff */
[----:B------:R-:W-:Y:S01]  /*1560*/  LOP3.LUT R0, R0, 0x7f800000, RZ, 0xfc, !PT ;  /* 0x7f80000000007812 */ /* 0x000fe200078efcff */
[----:B------:R-:W-:Y:S06]  /*1570*/  BRA `(.L_x_30) ;  /* 0x0000000000047947 */ /* 0x000fec0003800000 */
.L_x_28:
[----:B------:R-:W-:-:S07]  /*1580*/  LEA R0, R15, R0, 0x17 ;  /* 0x000000000f007211 */ /* 0x000fce00078eb8ff */
.L_x_30:
[----:B------:R-:W-:Y:S05]  /*1590*/  BSYNC.RECONVERGENT B2 ;  /* 0x0000000000027941 */ /* 0x000fea0003800200 */
.L_x_27:
[----:B------:R-:W-:Y:S05]  /*15a0*/  BRA `(.L_x_31) ;  /* 0x0000000000207947 */ /* 0x000fea0003800000 */
.L_x_26:
[----:B------:R-:W-:-:S04]  /*15b0*/  LOP3.LUT R0, R3, 0x80000000, R0, 0x48, !PT ;  /* 0x8000000003007812 */ /* 0x000fc800078e4800 */
[----:B------:R-:W-:Y:S01]  /*15c0*/  LOP3.LUT R0, R0, 0x7f800000, RZ, 0xfc, !PT ;  /* 0x7f80000000007812 */ /* 0x000fe200078efcff */
[----:B------:R-:W-:Y:S06]  /*15d0*/  BRA `(.L_x_31) ;  /* 0x0000000000147947 */ /* 0x000fec0003800000 */
.L_x_25:
[----:B------:R-:W-:Y:S01]  /*15e0*/  LOP3.LUT R0, R3, 0x80000000, R0, 0x48, !PT ;  /* 0x8000000003007812 */ /* 0x000fe200078e4800 */
[----:B------:R-:W-:Y:S06]  /*15f0*/  BRA `(.L_x_31) ;  /* 0x00000000000c7947 */ /* 0x000fec0003800000 */
.L_x_24:
[----:B------:R-:W0:Y:S01]  /*1600*/  MUFU.RSQ R0, -QNAN ;  /* 0xffc0000000007908 */ /* 0x000e220000001400 */
[----:B------:R-:W-:Y:S05]  /*1610*/  BRA `(.L_x_31) ;  /* 0x0000000000047947 */ /* 0x000fea0003800000 */
.L_x_23:
[----:B------:R-:W-:-:S07]  /*1620*/  FADD.FTZ R0, R0, R3 ;  /* 0x0000000300007221 */ /* 0x000fce0000010000 */
.L_x_31:
[----:B------:R-:W-:Y:S05]  /*1630*/  BSYNC.RECONVERGENT B1 ;  /* 0x0000000000017941 */ /* 0x000fea0003800200 */
.L_x_21:
[----:B------:R-:W-:Y:S02]  /*1640*/  HFMA2 R15, -RZ, RZ, 0, 0 ;  /* 0x00000000ff0f7431 */ /* 0x000fe400000001ff */
[----:B------:R-:W-:-:S04]  /*1650*/  IMAD.MOV.U32 R14, RZ, RZ, R8 ;  /* 0x000000ffff0e7224 */ /* 0x000fc800078e0008 */
[----:B0-----:R-:W-:Y:S05]  /*1660*/  RET.REL.NODEC R14 `(_Z17build_grid_kernelPKfS0_Pfiiiiif) ;  /* 0xffffffe80e647950 */ /* 0x001fea0003c3ffff */
.L_x_32:
        /* <DEDUP_REMOVED lines=9> */
.L_x_42:


//--------------------- .text._Z22pixel_unshuffle_kernelPKfPfiiiii --------------------------
	.section	.text._Z22pixel_unshuffle_kernelPKfPfiiiii,"ax",@progbits
	.align	128
        .global         _Z22pixel_unshuffle_kernelPKfPfiiiii
        .type           _Z22pixel_unshuffle_kernelPKfPfiiiii,@function
        .size           _Z22pixel_unshuffle_kernelPKfPfiiiii,(.L_x_46 - _Z22pixel_unshuffle_kernelPKfPfiiiii)
        .other          _Z22pixel_unshuffle_kernelPKfPfiiiii,@"STO_CUDA_ENTRY STV_DEFAULT"
_Z22pixel_unshuffle_kernelPKfPfiiiii:
.text._Z22pixel_unshuffle_kernelPKfPfiiiii:
        /* <DEDUP_REMOVED lines=18> */
[----:B------:R-:W-:Y:S01]  /*0120*/  ISETP.NE.AND P4, PT, R5, RZ, PT ;  /* 0x000000ff0500720c */ /* 0x000fe20003f85270 */
[----:B------:R-:W0:Y:S01]  /*0130*/  LDCU.64 UR4, c[0x0][0x358] ;  /* 0x00006b00ff0477ac */ /* 0x000e220008000a00 */
[----:B------:R-:W-:Y:S01]  /*0140*/  IABS R7, R17 ;  /* 0x0000001100077213 */ /* 0x000fe20000000000 */
[----:B------:R-:W-:Y:S01]  /*0150*/  IMAD R6, R2, R3, RZ ;  /* 0x0000000302067224 */ /* 0x000fe200078e02ff */
[----:B------:R-:W-:Y:S02]  /*0160*/  IABS R15, R17 ;  /* 0x00000011000f7213 */ /* 0x000fe40000000000 */
[----:B------:R-:W1:Y:S02]  /*0170*/  I2F.RP R9, R7 ;  /* 0x0000000700097306 */ /* 0x000e640000209400 */
[----:B------:R-:W-:-:S02]  /*0180*/  IABS R8, R6 ;  /* 0x0000000600087213 */ /* 0x000fc40000000000 */
[----:B------:R-:W-:-:S04]  /*0190*/  IABS R20, R6 ;  /* 0x0000000600147213 */ /* 0x000fc80000000000 */
[----:B-1----:R-:W1:Y:S02]  /*01a0*/  MUFU.RCP R9, R9 ;  /* 0x0000000900097308 */ /* 0x002e640000001000 */
[----:B-1----:R-:W-:-:S06]  /*01b0*/  VIADD R10, R9, 0xffffffe ;  /* 0x0ffffffe090a7836 */ /* 0x002fcc0000000000 */
[----:B------:R-:W1:Y:S08]  /*01c0*/  I2F.RP R9, R8 ;  /* 0x0000000800097306 */ /* 0x000e700000209400 */
[----:B------:R2:W3:Y:S08]  /*01d0*/  F2I.FTZ.U32.TRUNC.NTZ R11, R10 ;  /* 0x0000000a000b7305 */ /* 0x0004f0000021f000 */
[----:B-1----:R-:W1:Y:S01]  /*01e0*/  MUFU.RCP R9, R9 ;  /* 0x0000000900097308 */ /* 0x002e620000001000 */
[----:B--2---:R-:W-:-:S02]  /*01f0*/  HFMA2 R10, -RZ, RZ, 0, 0 ;  /* 0x00000000ff0a7431 */ /* 0x004fc400000001ff */
[----:B---3--:R-:W-:-:S04]  /*0200*/  IMAD.MOV R16, RZ, RZ, -R11 ;  /* 0x000000ffff107224 */ /* 0x008fc800078e0a0b */
[----:B------:R-:W-:-:S04]  /*0210*/  IMAD R13, R16, R7, RZ ;  /* 0x00000007100d7224 */ /* 0x000fc800078e02ff */
[----:B------:R-:W-:-:S04]  /*0220*/  IMAD.HI.U32 R10, R11, R13, R10 ;  /* 0x0000000d0b0a7227 */ /* 0x000fc800078e000a */
[----:B------:R-:W-:Y:S02]  /*0230*/  IMAD.MOV.U32 R13, RZ, RZ, R14 ;  /* 0x000000ffff0d7224 */ /* 0x000fe400078e000e */
[----:B------:R-:W-:Y:S02]  /*0240*/  IMAD.MOV R11, RZ, RZ, -R15 ;  /* 0x000000ffff0b7224 */ /* 0x000fe400078e0a0f */
[----:B------:R-:W-:-:S04]  /*0250*/  IMAD.HI.U32 R16, R10, R13, RZ ;  /* 0x0000000d0a107227 */ /* 0x000fc800078e00ff */
[----:B------:R-:W-:Y:S01]  /*0260*/  IMAD R10, R16, R11, R13 ;  /* 0x0000000b100a7224 */ /* 0x000fe200078e020d */
[----:B------:R-:W-:Y:S01]  /*0270*/  IABS R11, R2 ;  /* 0x00000002000b7213 */ /* 0x000fe20000000000 */
[----:B-1----:R-:W-:-:S03]  /*0280*/  VIADD R14, R9, 0xffffffe ;  /* 0x0ffffffe090e7836 */ /* 0x002fc60000000000 */
[----:B------:R-:W-:Y:S01]  /*0290*/  ISETP.GT.U32.AND P1, PT, R7, R10, PT ;  /* 0x0000000a0700720c */ /* 0x000fe20003f24070 */
[----:B------:R1:W2:Y:S08]  /*02a0*/  F2I.FTZ.U32.TRUNC.NTZ R15, R14 ;  /* 0x0000000e000f7305 */ /* 0x0002b0000021f000 */
[----:B------:R-:W3:Y:S01]  /*02b0*/  I2F.RP R18, R11 ;  /* 0x0000000b00127306 */ /* 0x000ee20000209400 */
[----:B-1----:R-:W-:-:S03]  /*02c0*/  MOV R14, RZ ;  /* 0x000000ff000e7202 */ /* 0x002fc60000000f00 */
[-C--:B------:R-:W-:Y:S01]  /*02d0*/  @!P1 IADD3 R10, PT, PT, R10, -R7.reuse, RZ ;  /* 0x800000070a0a9210 */ /* 0x080fe20007ffe0ff */
[----:B------:R-:W-:Y:S01]  /*02e0*/  @!P1 VIADD R16, R16, 0x1 ;  /* 0x0000000110109836 */ /* 0x000fe20000000000 */
[----:B------:R-:W-:Y:S01]  /*02f0*/  ISETP.NE.AND P1, PT, R17, RZ, PT ;  /* 0x000000ff1100720c */ /* 0x000fe20003f25270 */
[--C-:B--2---:R-:W-:Y:S01]  /*0300*/  IMAD.MOV R9, RZ, RZ, -R15.reuse ;  /* 0x000000ffff097224 */ /* 0x104fe200078e0a0f */
[----:B------:R-:W-:Y:S02]  /*0310*/  ISETP.GE.U32.AND P0, PT, R10, R7, PT ;  /* 0x000000070a00720c */ /* 0x000fe40003f06070 */
[----:B------:R-:W-:Y:S01]  /*0320*/  LOP3.LUT R7, R0, R17, RZ, 0x3c, !PT ;  /* 0x0000001100077212 */ /* 0x000fe200078e3cff */
[----:B------:R-:W-:Y:S01]  /*0330*/  IMAD R9, R9, R8, RZ ;  /* 0x0000000809097224 */ /* 0x000fe200078e02ff */
[----:B------:R-:W-:Y:S02]  /*0340*/  IABS R10, R5 ;  /* 0x00000005000a7213 */ /* 0x000fe40000000000 */
[----:B------:R-:W-:Y:S01]  /*0350*/  ISETP.GE.AND P2, PT, R7, RZ, PT ;  /* 0x000000ff0700720c */ /* 0x000fe20003f46270 */
[----:B------:R-:W-:Y:S01]  /*0360*/  IMAD.HI.U32 R14, R15, R9, R14 ;  /* 0x000000090f0e7227 */ /* 0x000fe200078e000e */
[----:B------:R-:W1:Y:S01]  /*0370*/  I2F.RP R7, R10 ;  /* 0x0000000a00077306 */ /* 0x000e620000209400 */
[----:B------:R-:W-:-:S02]  /*0380*/  IABS R15, R12 ;  /* 0x0000000c000f7213 */ /* 0x000fc40000000000 */
[----:B------:R-:W-:Y:S02]  /*0390*/  IMAD.MOV R9, RZ, RZ, -R20 ;  /* 0x000000ffff097224 */ /* 0x000fe400078e0a14 */
[----:B------:R-:W-:-:S03]  /*03a0*/  @P0 IADD3 R16, PT, PT, R16, 0x1, RZ ;  /* 0x0000000110100810 */ /* 0x000fc60007ffe0ff */
[----:B---3--:R-:W-:Y:S03]  /*03b0*/  MUFU.RCP R18, R18 ;  /* 0x0000001200127308 */ /* 0x008fe60000001000 */
[----:B------:R-:W-:Y:S01]  /*03c0*/  @!P2 IMAD.MOV R16, RZ, RZ, -R16 ;  /* 0x000000ffff10a224 */ /* 0x000fe200078e0a10 */
[----:B------:R-:W-:Y:S01]  /*03d0*/  @!P1 LOP3.LUT R16, RZ, R17, RZ, 0x33, !PT ;  /* 0x00000011ff109212 */ /* 0x000fe200078e33ff */
[----:B------:R-:W-:-:S03]  /*03e0*/  IMAD R17, R17, R6, RZ ;  /* 0x0000000611117224 */ /* 0x000fc600078e02ff */
[----:B------:R-:W-:Y:S01]  /*03f0*/  IABS R19, R16 ;  /* 0x0000001000137213 */ /* 0x000fe20000000000 */
[----:B-1----:R-:W1:Y:S01]  /*0400*/  MUFU.RCP R7, R7 ;  /* 0x0000000700077308 */ /* 0x002e620000001000 */
[----:B------:R-:W-:Y:S02]  /*0410*/  ISETP.GE.AND P2, PT, R16, RZ, PT ;  /* 0x000000ff1000720c */ /* 0x000fe40003f46270 */
[----:B------:R-:W-:Y:S01]  /*0420*/  IABS R16, R17 ;  /* 0x0000001100107213 */ /* 0x000fe20000000000 */
[----:B------:R-:W-:-:S04]  /*0430*/  IMAD.HI.U32 R14, R14, R19, RZ ;  /* 0x000000130e0e7227 */ /* 0x000fc800078e00ff */
[----:B------:R-:W-:Y:S01]  /*0440*/  IMAD R19, R14, R9, R19 ;  /* 0x000000090e137224 */ /* 0x000fe200078e0213 */
[----:B------:R-:W-:Y:S01]  /*0450*/  IABS R14, R4 ;  /* 0x00000004000e7213 */ /* 0x000fe20000000000 */
[----:B------:R-:W-:Y:S03]  /*0460*/  I2F.RP R21, R15 ;  /* 0x0000000f00157306 */ /* 0x000fe60000209400 */
[----:B------:R-:W-:Y:S01]  /*0470*/  ISETP.GT.U32.AND P0, PT, R8, R19, PT ;  /* 0x000000130800720c */ /* 0x000fe20003f04070 */
[----:B-1----:R-:W-:Y:S01]  /*0480*/  VIADD R9, R7, 0xffffffe ;  /* 0x0ffffffe07097836 */ /* 0x002fe20000000000 */
[----:B------:R-:W-:-:S03]  /*0490*/  IADD3 R7, PT, PT, R18, 0xffffffe, RZ ;  /* 0x0ffffffe12077810 */ /* 0x000fc60007ffe0ff */
[----:B------:R-:W-:Y:S08]  /*04a0*/  I2F.RP R20, R14 ;  /* 0x0000000e00147306 */ /* 0x000ff00000209400 */
[----:B------:R-:W-:Y:S01]  /*04b0*/  @!P0 IMAD.IADD R19, R19, 0x1, -R8 ;  /* 0x0000000113138824 */ /* 0x000fe200078e0a08 */
[----:B------:R-:W1:Y:S01]  /*04c0*/  F2I.FTZ.U32.TRUNC.NTZ R9, R9 ;  /* 0x0000000900097305 */ /* 0x000e62000021f000 */
[----:B------:R-:W-:-:S03]  /*04d0*/  ISETP.NE.AND P0, PT, R6, RZ, PT ;  /* 0x000000ff0600720c */ /* 0x000fc60003f05270 */
[----:B------:R-:W-:-:S04]  /*04e0*/  ISETP.GT.U32.AND P1, PT, R8, R19, PT ;  /* 0x000000130800720c */ /* 0x000fc80003f24070 */
[----:B------:R-:W2:Y:S01]  /*04f0*/  F2I.FTZ.U32.TRUNC.NTZ R7, R7 ;  /* 0x0000000700077305 */ /* 0x000ea2000021f000 */
[----:B-1----:R-:W-:-:S07]  /*0500*/  IMAD.MOV R23, RZ, RZ, -R9 ;  /* 0x000000ffff177224 */ /* 0x002fce00078e0a09 */
[----:B------:R-:W1:Y:S01]  /*0510*/  I2F.RP R22, R16 ;  /* 0x0000001000167306 */ /* 0x000e620000209400 */
[----:B------:R-:W-:Y:S01]  /*0520*/  @!P1 IADD3 R19, PT, PT, R19, -R8, RZ ;  /* 0x8000000813139210 */ /* 0x000fe20007ffe0ff */
[----:B------:R-:W-:Y:S02]  /*0530*/  HFMA2 R8, -RZ, RZ, 0, 0 ;  /* 0x00000000ff087431 */ /* 0x000fe400000001ff */
[----:B------:R-:W-:Y:S02]  /*0540*/  IMAD R23, R23, R10, RZ ;  /* 0x0000000a17177224 */ /* 0x000fe400078e02ff */
[----:B------:R-:W-:Y:S01]  /*0550*/  @!P2 IMAD.MOV R19, RZ, RZ, -R19 ;  /* 0x000000ffff13a224 */ /* 0x000fe200078e0a13 */
[----:B------:R-:W-:Y:S01]  /*0560*/  @!P0 LOP3.LUT R19, RZ, R6, RZ, 0x33, !PT ;  /* 0x00000006ff138212 */ /* 0x000fe200078e33ff */
[----:B--2---:R-:W-:Y:S01]  /*0570*/  IMAD.MOV R18, RZ, RZ, -R7 ;  /* 0x000000ffff127224 */ /* 0x004fe200078e0a07 */
[----:B------:R-:W2:Y:S01]  /*0580*/  MUFU.RCP R20, R20 ;  /* 0x0000001400147308 */ /* 0x000ea20000001000 */
[----:B------:R-:W-:-:S02]  /*0590*/  IMAD.MOV.U32 R6, RZ, RZ, RZ ;  /* 0x000000ffff067224 */ /* 0x000fc400078e00ff */
[----:B------:R-:W-:Y:S01]  /*05a0*/  IMAD.HI.U32 R8, R9, R23, R8 ;  /* 0x0000001709087227 */ /* 0x000fe200078e0008 */
[----:B------:R-:W-:-:S03]  /*05b0*/  IABS R23, R2 ;  /* 0x0000000200177213 */ /* 0x000fc60000000000 */
[----:B------:R-:W-:Y:S01]  /*05c0*/  IMAD R9, R18, R11, RZ ;  /* 0x0000000b12097224 */ /* 0x000fe200078e02ff */
[----:B------:R-:W-:Y:S01]  /*05d0*/  IABS R18, R19 ;  /* 0x0000001300127213 */ /* 0x000fe20000000000 */
[----:B------:R-:W-:Y:S01]  /*05e0*/  IMAD.HI.U32 R8, R8, R13, RZ ;  /* 0x0000000d08087227 */ /* 0x000fe200078e00ff */
[----:B------:R-:W3:Y:S03]  /*05f0*/  MUFU.RCP R21, R21 ;  /* 0x0000001500157308 */ /* 0x000ee60000001000 */
[----:B------:R-:W-:Y:S01]  /*0600*/  IMAD.HI.U32 R6, R7, R9, R6 ;  /* 0x0000000907067227 */ /* 0x000fe200078e0006 */
[----:B------:R-:W-:Y:S02]  /*0610*/  IADD3 R9, PT, PT, RZ, -R23, RZ ;  /* 0x80000017ff097210 */ /* 0x000fe40007ffe0ff */
[----:B------:R-:W-:Y:S01]  /*0620*/  IADD3 R23, PT, PT, -R8, RZ, RZ ;  /* 0x000000ff08177210 */ /* 0x000fe20007ffe1ff */
[----:B------:R-:W-:Y:S01]  /*0630*/  IMAD.MOV.U32 R7, RZ, RZ, R18 ;  /* 0x000000ffff077224 */ /* 0x000fe200078e0012 */
[----:B-1----:R-:W1:Y:S01]  /*0640*/  MUFU.RCP R22, R22 ;  /* 0x0000001600167308 */ /* 0x002e620000001000 */
[----:B--2---:R-:W-:-:S02]  /*0650*/  VIADD R20, R20, 0xffffffe ;  /* 0x0ffffffe14147836 */ /* 0x004fc40000000000 */
[----:B------:R-:W-:-:S04]  /*0660*/  IMAD.HI.U32 R18, R6, R7, RZ ;  /* 0x0000000706127227 */ /* 0x000fc800078e00ff */
[----:B------:R-:W-:Y:S02]  /*0670*/  IMAD R23, R10, R23, R13 ;  /* 0x000000170a177224 */ /* 0x000fe400078e020d */
[----:B------:R-:W-:Y:S01]  /*0680*/  IMAD R6, R18, R9, R7 ;  /* 0x0000000912067224 */ /* 0x000fe200078e0207 */
[----:B---3--:R-:W-:Y:S01]  /*0690*/  IADD3 R9, PT, PT, R21, 0xffffffe, RZ ;  /* 0x0ffffffe15097810 */ /* 0x008fe20007ffe0ff */
[----:B------:R-:W-:Y:S01]  /*06a0*/  F2I.FTZ.U32.TRUNC.NTZ R7, R20 ;  /* 0x0000001400077305 */ /* 0x000fe2000021f000 */
[----:B------:R-:W-:Y:S02]  /*06b0*/  ISETP.GT.U32.AND P5, PT, R10, R23, PT ;  /* 0x000000170a00720c */ /* 0x000fe40003fa4070 */
[----:B------:R-:W-:Y:S02]  /*06c0*/  ISETP.GT.U32.AND P6, PT, R11, R6, PT ;  /* 0x000000060b00720c */ /* 0x000fe40003fc4070 */
[----:B------:R-:W-:-:S03]  /*06d0*/  LOP3.LUT R21, R19, R2, RZ, 0x3c, !PT ;  /* 0x0000000213157212 */ /* 0x000fc600078e3cff */
[----:B------:R-:W2:Y:S01]  /*06e0*/  F2I.FTZ.U32.TRUNC.NTZ R9, R9 ;  /* 0x0000000900097305 */ /* 0x000ea2000021f000 */
[----:B------:R-:W-:-:S05]  /*06f0*/  ISETP.GE.AND P3, PT, R21, RZ, PT ;  /* 0x000000ff1500720c */ /* 0x000fca0003f66270 */
[----:B------:R-:W-:Y:S01]  /*0700*/  @!P5 IMAD.IADD R23, R23, 0x1, -R10 ;  /* 0x000000011717d824 */ /* 0x000fe200078e0a0a */
[----:B------:R-:W-:Y:S01]  /*0710*/  @!P5 IADD3 R8, PT, PT, R8, 0x1, RZ ;  /* 0x000000010808d810 */ /* 0x000fe20007ffe0ff */
[----:B------:R-:W-:Y:S01]  /*0720*/  @!P6 VIADD R18, R18, 0x1 ;  /* 0x000000011212e836 */ /* 0x000fe20000000000 */
[-C--:B------:R-:W-:Y:S02]  /*0730*/  @!P6 IADD3 R6, PT, PT, R6, -R11.reuse, RZ ;  /* 0x8000000b0606e210 */ /* 0x080fe40007ffe0ff */
[----:B------:R-:W-:Y:S01]  /*0740*/  ISETP.GE.U32.AND P0, PT, R23, R10, PT ;  /* 0x0000000a1700720c */ /* 0x000fe20003f06070 */
[----:B-1----:R-:W-:Y:S01]  /*0750*/  VIADD R10, R22, 0xffffffe ;  /* 0x0ffffffe160a7836 */ /* 0x002fe20000000000 */
[----:B------:R-:W-:Y:S02]  /*0760*/  ISETP.GE.U32.AND P1, PT, R6, R11, PT ;  /* 0x0000000b0600720c */ /* 0x000fe40003f26070 */
[----:B------:R-:W-:Y:S01]  /*0770*/  ISETP.NE.AND P5, PT, R2, RZ, PT ;  /* 0x000000ff0200720c */ /* 0x000fe20003fa5270 */
[----:B------:R1:W3:Y:S01]  /*0780*/  F2I.FTZ.U32.TRUNC.NTZ R11, R10 ;  /* 0x0000000a000b7305 */ /* 0x0002e2000021f000 */
[----:B------:R-:W-:Y:S01]  /*0790*/  LOP3.LUT R6, R0, R5, RZ, 0x3c, !PT ;  /* 0x0000000500067212 */ /* 0x000fe200078e3cff */
[----:B--2---:R-:W-:Y:S01]  /*07a0*/  IMAD.MOV R22, RZ, RZ, -R9 ;  /* 0x000000ffff167224 */ /* 0x004fe200078e0a09 */
[----:B------:R-:W-:-:S02]  /*07b0*/  IADD3 R21, PT, PT, RZ, -R7, RZ ;  /* 0x80000007ff157210 */ /* 0x000fc40007ffe0ff */
[----:B------:R-:W-:Y:S01]  /*07c0*/  ISETP.GE.AND P2, PT, R6, RZ, PT ;  /* 0x000000ff0600720c */ /* 0x000fe20003f46270 */
[----:B------:R-:W-:Y:S01]  /*07d0*/  IMAD.MOV.U32 R6, RZ, RZ, RZ ;  /* 0x000000ffff067224 */ /* 0x000fe200078e00ff */
[----:B------:R-:W-:Y:S01]  /*07e0*/  ISETP.NE.AND P6, PT, R4, RZ, PT ;  /* 0x000000ff0400720c */ /* 0x000fe20003fc5270 */
[----:B------:R-:W-:Y:S01]  /*07f0*/  IMAD R21, R21, R14, RZ ;  /* 0x0000000e15157224 */ /* 0x000fe200078e02ff */
[----:B------:R-:W-:Y:S01]  /*0800*/  @P0 IADD3 R8, PT, PT, R8, 0x1, RZ ;  /* 0x0000000108080810 */ /* 0x000fe20007ffe0ff */
[----:B-1----:R-:W-:Y:S01]  /*0810*/  HFMA2 R10, -RZ, RZ, 0, 0 ;  /* 0x00000000ff0a7431 */ /* 0x002fe200000001ff */
[----:B------:R-:W-:Y:S01]  /*0820*/  @P1 IADD3 R18, PT, PT, R18, 0x1, RZ ;  /* 0x0000000112121810 */ /* 0x000fe20007ffe0ff */
[----:B------:R-:W-:Y:S01]  /*0830*/  IMAD.HI.U32 R6, R7, R21, R6 ;  /* 0x0000001507067227 */ /* 0x000fe200078e0006 */
[----:B------:R-:W-:Y:S02]  /*0840*/  MOV R20, R8 ;  /* 0x0000000800147202 */ /* 0x000fe40000000f00 */
[----:B------:R-:W-:Y:S01]  /*0850*/  IABS R21, R17 ;  /* 0x0000001100157213 */ /* 0x000fe20000000000 */
[----:B------:R-:W-:Y:S01]  /*0860*/  @!P3 IMAD.MOV R18, RZ, RZ, -R18 ;  /* 0x000000ffff12b224 */ /* 0x000fe200078e0a12 */
[----:B------:R-:W-:Y:S01]  /*0870*/  @!P5 LOP3.LUT R18, RZ, R2, RZ, 0x33, !PT ;  /* 0x00000002ff12d212 */ /* 0x000fe200078e33ff */
[----:B---3--:R-:W-:Y:S01]  /*0880*/  IMAD.MOV R23, RZ, RZ, -R11 ;  /* 0x000000ffff177224 */ /* 0x008fe200078e0a0b */
[----:B------:R-:W-:-:S02]  /*0890*/  @!P2 IADD3 R20, PT, PT, -R20, RZ, RZ ;  /* 0x000000ff1414a210 */ /* 0x000fc40007ffe1ff */
[----:B------:R-:W-:Y:S01]  /*08a0*/  @!P4 LOP3.LUT R20, RZ, R5, RZ, 0x33, !PT ;  /* 0x00000005ff14c212 */ /* 0x000fe200078e33ff */
[----:B------:R-:W-:Y:S01]  /*08b0*/  IMAD R7, R23, R16, RZ ;  /* 0x0000001017077224 */ /* 0x000fe200078e02ff */
[----:B------:R-:W-:Y:S01]  /*08c0*/  ISETP.NE.AND P3, PT, R17, RZ, PT ;  /* 0x000000ff1100720c */ /* 0x000fe20003f65270 */
[----:B------:R-:W-:Y:S02]  /*08d0*/  IMAD.MOV R8, RZ, RZ, -R18 ;  /* 0x000000ffff087224 */ /* 0x000fe400078e0a12 */
[----:B------:R-:W-:Y:S01]  /*08e0*/  IMAD.HI.U32 R10, R11, R7, R10 ;  /* 0x000000070b0a7227 */ /* 0x000fe200078e000a */
[----:B------:R-:W-:-:S03]  /*08f0*/  IABS R7, R20 ;  /* 0x0000001400077213 */ /* 0x000fc60000000000 */
[----:B------:R-:W-:Y:S01]  /*0900*/  IMAD R19, R2, R8, R19 ;  /* 0x0000000802137224 */ /* 0x000fe200078e0213 */
[----:B------:R-:W-:Y:S01]  /*0910*/  MOV R8, RZ ;  /* 0x000000ff00087202 */ /* 0x000fe20000000f00 */
[----:B------:R-:W-:Y:S02]  /*0920*/  IMAD R11, R22, R15, RZ ;  /* 0x0000000f160b7224 */ /* 0x000fe400078e02ff */
[----:B------:R-:W-:Y:S02]  /*0930*/  IMAD.MOV R2, RZ, RZ, -R21 ;  /* 0x000000ffff027224 */ /* 0x000fe400078e0a15 */
[----:B------:R-:W-:-:S04]  /*0940*/  IMAD.HI.U32 R10, R10, R13, RZ ;  /* 0x0000000d0a0a7227 */ /* 0x000fc800078e00ff */
[----:B------:R-:W-:Y:S01]  /*0950*/  IMAD.HI.U32 R8, R9, R11, R8 ;  /* 0x0000000b09087227 */ /* 0x000fe200078e0008 */
[----:B------:R-:W-:-:S03]  /*0960*/  IABS R9, R19 ;  /* 0x0000001300097213 */ /* 0x000fc60000000000 */
[----:B------:R-:W-:-:S04]  /*0970*/  IMAD.HI.U32 R6, R6, R7, RZ ;  /* 0x0000000706067227 */ /* 0x000fc800078e00ff */
[----:B------:R-:W-:Y:S02]  /*0980*/  IMAD R13, R10, R2, R13 ;  /* 0x000000020a0d7224 */ /* 0x000fe400078e020d */
[----:B------:R-:W-:Y:S02]  /*0990*/  IMAD.MOV R6, RZ, RZ, -R6 ;  /* 0x000000ffff067224 */ /* 0x000fe400078e0a06 */
[----:B------:R-:W-:Y:S01]  /*09a0*/  IMAD.HI.U32 R8, R8, R9, RZ ;  /* 0x0000000908087227 */ /* 0x000fe200078e00ff */
[----:B------:R-:W-:-:S03]  /*09b0*/  ISETP.GT.U32.AND P2, PT, R16, R13, PT ;  /* 0x0000000d1000720c */ /* 0x000fc60003f44070 */
[----:B------:R-:W-:Y:S01]  /*09c0*/  IMAD R7, R14, R6, R7 ;  /* 0x000000060e077224 */ /* 0x000fe200078e0207 */
[----:B------:R-:W-:Y:S02]  /*09d0*/  IADD3 R2, PT, PT, -R8, RZ, RZ ;  /* 0x000000ff08027210 */ /* 0x000fe40007ffe1ff */
[----:B------:R-:W-:Y:S02]  /*09e0*/  LOP3.LUT R6, R0, R17, RZ, 0x3c, !PT ;  /* 0x0000001100067212 */ /* 0x000fe400078e3cff */
[----:B------:R-:W-:Y:S01]  /*09f0*/  ISETP.GT.U32.AND P1, PT, R14, R7, PT ;  /* 0x000000070e00720c */ /* 0x000fe20003f24070 */
[----:B------:R-:W-:-:S04]  /*0a00*/  IMAD R2, R15, R2, R9 ;  /* 0x000000020f027224 */ /* 0x000fc800078e0209 */
[----:B------:R-:W-:Y:S01]  /*0a10*/  @!P2 IMAD.IADD R13, R13, 0x1, -R16 ;  /* 0x000000010d0da824 */ /* 0x000fe200078e0a10 */
[----:B------:R-:W-:Y:S02]  /*0a20*/  ISETP.GT.U32.AND P0, PT, R15, R2, PT ;  /* 0x000000020f00720c */ /* 0x000fe40003f04070 */
[----:B------:R-:W-:Y:S02]  /*0a30*/  @!P2 IADD3 R10, PT, PT, R10, 0x1, RZ ;  /* 0x000000010a0aa810 */ /* 0x000fe40007ffe0ff */
[----:B------:R-:W-:-:S03]  /*0a40*/  ISETP.GE.U32.AND P4, PT, R13, R16, PT ;  /* 0x000000100d00720c */ /* 0x000fc60003f86070 */
[----:B------:R-:W-:Y:S02]  /*0a50*/  @!P1 IADD3 R7, PT, PT, R7, -R14, RZ ;  /* 0x8000000e07079210 */ /* 0x000fe40007ffe0ff */
[----:B------:R-:W-:Y:S02]  /*0a60*/  ISETP.GE.AND P1, PT, R6, RZ, PT ;  /* 0x000000ff0600720c */ /* 0x000fe40003f26270 */
[----:B------:R-:W-:Y:S02]  /*0a70*/  ISETP.GT.U32.AND P5, PT, R14, R7, PT ;  /* 0x000000070e00720c */ /* 0x000fe40003fa4070 */
[----:B------:R-:W-:Y:S02]  /*0a80*/  @!P0 IMAD.IADD R2, R2, 0x1, -R15 ;  /* 0x0000000102028824 */ /* 0x000fe400078e0a0f */
[----:B------:R-:W-:Y:S01]  /*0a90*/  @!P0 VIADD R8, R8, 0x1 ;  /* 0x0000000108088836 */ /* 0x000fe20000000000 */
[----:B------:R-:W-:Y:S01]  /*0aa0*/  ISETP.NE.AND P0, PT, R12, RZ, PT ;  /* 0x000000ff0c00720c */ /* 0x000fe20003f05270 */
[----:B------:R-:W-:Y:S01]  /*0ab0*/  @P4 VIADD R10, R10, 0x1 ;  /* 0x000000010a0a4836 */ /* 0x000fe20000000000 */
[----:B------:R-:W-:-:S02]  /*0ac0*/  ISETP.GE.U32.AND P2, PT, R2, R15, PT ;  /* 0x0000000f0200720c */ /* 0x000fc40003f46070 */
[----:B------:R-:W-:Y:S01]  /*0ad0*/  ISETP.GE.AND P4, PT, R20, RZ, PT ;  /* 0x000000ff1400720c */ /* 0x000fe20003f86270 */
[----:B------:R-:W-:Y:S01]  /*0ae0*/  IMAD.MOV R20, RZ, RZ, -R20 ;  /* 0x000000ffff147224 */ /* 0x000fe200078e0a14 */
[----:B------:R-:W-:Y:S02]  /*0af0*/  LOP3.LUT R2, R19, R12, RZ, 0x3c, !PT ;  /* 0x0000000c13027212 */ /* 0x000fe400078e3cff */
[----:B------:R-:W-:Y:S01]  /*0b00*/  @!P5 IADD3 R7, PT, PT, R7, -R14, RZ ;  /* 0x8000000e0707d210 */ /* 0x000fe20007ffe0ff */
[----:B------:R-:W-:Y:S01]  /*0b10*/  IMAD R20, R5, R20, R0 ;  /* 0x0000001405147224 */ /* 0x000fe200078e0200 */
[----:B------:R-:W-:Y:S02]  /*0b20*/  ISETP.GE.AND P5, PT, R2, RZ, PT ;  /* 0x000000ff0200720c */ /* 0x000fe40003fa6270 */
[----:B------:R-:W-:Y:S01]  /*0b30*/  @!P1 IADD3 R10, PT, PT, -R10, RZ, RZ ;  /* 0x000000ff0a0a9210 */ /* 0x000fe20007ffe1ff */
[----:B------:R-:W-:Y:S01]  /*0b40*/  IMAD.MOV.U32 R2, RZ, RZ, R7 ;  /* 0x000000ffff027224 */ /* 0x000fe200078e0007 */
[----:B------:R-:W-:Y:S01]  /*0b50*/  @!P3 LOP3.LUT R10, RZ, R17, RZ, 0x33, !PT ;  /* 0x00000011ff0ab212 */ /* 0x000fe200078e33ff */
[----:B------:R-:W1:Y:S01]  /*0b60*/  LDC.64 R6, c[0x0][0x380] ;  /* 0x0000e000ff067b82 */ /* 0x000e620000000a00 */
[----:B------:R-:W-:Y:S01]  /*0b70*/  @P2 IADD3 R8, PT, PT, R8, 0x1, RZ ;  /* 0x0000000108082810 */ /* 0x000fe20007ffe0ff */
[----:B------:R-:W-:Y:S01]  /*0b80*/  @!P4 IMAD.MOV R2, RZ, RZ, -R2 ;  /* 0x000000ffff02c224 */ /* 0x000fe200078e0a02 */
[----:B------:R-:W-:Y:S01]  /*0b90*/  @!P6 LOP3.LUT R2, RZ, R4, RZ, 0x33, !PT ;  /* 0x00000004ff02e212 */ /* 0x000fe200078e33ff */
[----:B------:R-:W-:-:S04]  /*0ba0*/  IMAD R3, R10, R3, R18 ;  /* 0x000000030a037224 */ /* 0x000fc800078e0212 */
[----:B------:R-:W-:Y:S01]  /*0bb0*/  @!P5 IADD3 R8, PT, PT, -R8, RZ, RZ ;  /* 0x000000ff0808d210 */ /* 0x000fe20007ffe1ff */
[----:B------:R-:W-:Y:S01]  /*0bc0*/  IMAD R3, R3, R4, R2 ;  /* 0x0000000403037224 */ /* 0x000fe200078e0202 */
[----:B------:R-:W-:-:S05]  /*0bd0*/  @!P0 LOP3.LUT R8, RZ, R12, RZ, 0x33, !PT ;  /* 0x0000000cff088212 */ /* 0x000fca00078e33ff */
[----:B------:R-:W-:Y:S01]  /*0be0*/  IMAD R2, R3, R12, R8 ;  /* 0x0000000c03027224 */ /* 0x000fe200078e0208 */
[----:B------:R-:W-:-:S03]  /*0bf0*/  IADD3 R8, PT, PT, -R8, RZ, RZ ;  /* 0x000000ff08087210 */ /* 0x000fc60007ffe1ff */
[----:B------:R-:W-:Y:S02]  /*0c00*/  IMAD R2, R2, R5, R20 ;  /* 0x0000000502027224 */ /* 0x000fe400078e0214 */
        /* <DEDUP_REMOVED lines=8> */
.L_x_33:
        /* <DEDUP_REMOVED lines=15> */
.L_x_46:


//--------------------- .text._Z20pixel_shuffle_kernelPKfPfiiiii --------------------------
	.section	.text._Z20pixel_shuffle_kernelPKfPfiiiii,"ax",@progbits
	.align	128
        .global         _Z20pixel_shuffle_kernelPKfPfiiiii
        .type           _Z20pixel_shuffle_kernelPKfPfiiiii,@function
        .size           _Z20pixel_shuffle_kernelPKfPfiiiii,(.L_x_47 - _Z20pixel_shuffle_kernelPKfPfiiiii)
        .other          _Z20pixel_shuffle_kernelPKfPfiiiii,@"STO_CUDA_ENTRY STV_DEFAULT"
_Z20pixel_shuffle_kernelPKfPfiiiii:
.text._Z20pixel_shuffle_kernelPKfPfiiiii:
        /* <DEDUP_REMOVED lines=17> */
[-C--:B------:R-:W-:Y:S01]  /*0110*/  IMAD R10, R4, R0.reuse, RZ ;  /* 0x00000000040a7224 */ /* 0x080fe200078e02ff */
[----:B------:R-:W-:Y:S01]  /*0120*/  IABS R20, R0 ;  /* 0x0000000000147213 */ /* 0x000fe20000000000 */
[----:B------:R-:W0:Y:S01]  /*0130*/  LDCU.64 UR4, c[0x0][0x358] ;  /* 0x00006b00ff0477ac */ /* 0x000e220008000a00 */
[-C--:B------:R-:W-:Y:S01]  /*0140*/  IABS R6, R13.reuse ;  /* 0x0000000d00067213 */ /* 0x080fe20000000000 */
[-C--:B------:R-:W-:Y:S01]  /*0150*/  IMAD R15, R13, R10.reuse, RZ ;  /* 0x0000000a0d0f7224 */ /* 0x080fe200078e02ff */
[----:B------:R-:W-:Y:S02]  /*0160*/  IABS R16, R10 ;  /* 0x0000000a00107213 */ /* 0x000fe40000000000 */
[----:B------:R-:W1:Y:S01]  /*0170*/  I2F.RP R7, R6 ;  /* 0x0000000600077306 */ /* 0x000e620000209400 */
[----:B------:R-:W-:-:S02]  /*0180*/  IABS R17, R13 ;  /* 0x0000000d00117213 */ /* 0x000fc40000000000 */
[----:B------:R-:W-:-:S03]  /*0190*/  IABS R11, R15 ;  /* 0x0000000f000b7213 */ /* 0x000fc60000000000 */
[----:B------:R-:W-:Y:S02]  /*01a0*/  IMAD.MOV R17, RZ, RZ, -R17 ;  /* 0x000000ffff117224 */ /* 0x000fe400078e0a11 */
        /* <DEDUP_REMOVED lines=8> */
[----:B--2---:R-:W-:-:S04]  /*0230*/  IMAD.MOV R7, RZ, RZ, -R9 ;  /* 0x000000ffff077224 */ /* 0x004fc800078e0a09 */
[----:B------:R-:W-:-:S04]  /*0240*/  IMAD R7, R7, R6, RZ ;  /* 0x0000000607077224 */ /* 0x000fc800078e02ff */
[----:B------:R-:W-:Y:S01]  /*0250*/  IMAD.HI.U32 R9, R9, R7, R8 ;  /* 0x0000000709097227 */ /* 0x000fe200078e0008 */
[----:B------:R-:W-:Y:S02]  /*0260*/  LOP3.LUT R8, R2, R13, RZ, 0x3c, !PT ;  /* 0x0000000d02087212 */ /* 0x000fe400078e3cff */
[----:B---3--:R-:W-:Y:S02]  /*0270*/  IADD3 R7, PT, PT, R19, 0xffffffe, RZ ;  /* 0x0ffffffe13077810 */ /* 0x008fe40007ffe0ff */
[----:B------:R-:W-:Y:S01]  /*0280*/  ISETP.GE.AND P2, PT, R8, RZ, PT ;  /* 0x000000ff0800720c */ /* 0x000fe20003f46270 */
[----:B------:R-:W-:-:S03]  /*0290*/  IMAD.HI.U32 R18, R9, R12, RZ ;  /* 0x0000000c09127227 */ /* 0x000fc600078e00ff */
[----:B------:R-:W1:Y:S01]  /*02a0*/  F2I.FTZ.U32.TRUNC.NTZ R7, R7 ;  /* 0x0000000700077305 */ /* 0x000e62000021f000 */
[----:B------:R-:W-:Y:S02]  /*02b0*/  IMAD R17, R18, R17, R12 ;  /* 0x0000001112117224 */ /* 0x000fe400078e020c */
[----:B------:R-:W-:Y:S01]  /*02c0*/  VIADD R9, R14, 0xffffffe ;  /* 0x0ffffffe0e097836 */ /* 0x000fe20000000000 */
[----:B------:R-:W-:Y:S01]  /*02d0*/  IABS R14, R3 ;  /* 0x00000003000e7213 */ /* 0x000fe20000000000 */
[----:B------:R-:W-:Y:S01]  /*02e0*/  IMAD.MOV.U32 R8, RZ, RZ, RZ ;  /* 0x000000ffff087224 */ /* 0x000fe200078e00ff */
[----:B------:R-:W-:Y:S02]  /*02f0*/  ISETP.GT.U32.AND P1, PT, R6, R17, PT ;  /* 0x000000110600720c */ /* 0x000fe40003f24070 */
[----:B------:R-:W2:Y:S08]  /*0300*/  I2F.RP R23, R14 ;  /* 0x0000000e00177306 */ /* 0x000eb00000209400 */
[----:B------:R-:W3:Y:S03]  /*0310*/  F2I.FTZ.U32.TRUNC.NTZ R9, R9 ;  /* 0x0000000900097305 */ /* 0x000ee6000021f000 */
[----:B------:R-:W-:Y:S01]  /*0320*/  @!P1 IMAD.IADD R17, R17, 0x1, -R6 ;  /* 0x0000000111119824 */ /* 0x000fe200078e0a06 */
[----:B------:R-:W-:-:S02]  /*0330*/  @!P1 IADD3 R18, PT, PT, R18, 0x1, RZ ;  /* 0x0000000112129810 */ /* 0x000fc40007ffe0ff */
[----:B------:R-:W-:Y:S02]  /*0340*/  ISETP.NE.AND P1, PT, R13, RZ, PT ;  /* 0x000000ff0d00720c */ /* 0x000fe40003f25270 */
[----:B------:R-:W-:Y:S01]  /*0350*/  ISETP.GE.U32.AND P0, PT, R17, R6, PT ;  /* 0x000000061100720c */ /* 0x000fe20003f06070 */
[----:B-1----:R-:W-:Y:S01]  /*0360*/  IMAD.MOV R6, RZ, RZ, -R7 ;  /* 0x000000ffff067224 */ /* 0x002fe200078e0a07 */
[----:B------:R-:W-:Y:S01]  /*0370*/  MOV R17, R20 ;  /* 0x0000001400117202 */ /* 0x000fe20000000f00 */
[----:B--2---:R-:W-:Y:S02]  /*0380*/  MUFU.RCP R23, R23 ;  /* 0x0000001700177308 */ /* 0x004fe40000001000 */
[----:B------:R-:W-:Y:S02]  /*0390*/  IMAD R21, R6, R11, RZ ;  /* 0x0000000b06157224 */ /* 0x000fe400078e02ff */
[----:B---3--:R-:W-:Y:S02]  /*03a0*/  IMAD.MOV R19, RZ, RZ, -R9 ;  /* 0x000000ffff137224 */ /* 0x008fe400078e0a09 */
[----:B------:R-:W-:-:S02]  /*03b0*/  IMAD.MOV.U32 R6, RZ, RZ, RZ ;  /* 0x000000ffff067224 */ /* 0x000fc400078e00ff */
[----:B------:R-:W-:Y:S01]  /*03c0*/  IMAD R19, R19, R16, RZ ;  /* 0x0000001013137224 */ /* 0x000fe200078e02ff */
[----:B------:R-:W1:Y:S01]  /*03d0*/  I2F.RP R22, R17 ;  /* 0x0000001100167306 */ /* 0x000e620000209400 */
[----:B------:R-:W-:Y:S02]  /*03e0*/  @P0 VIADD R18, R18, 0x1 ;  /* 0x0000000112120836 */ /* 0x000fe40000000000 */
[----:B------:R-:W-:Y:S01]  /*03f0*/  IMAD.HI.U32 R9, R9, R19, R8 ;  /* 0x0000001309097227 */ /* 0x000fe200078e0008 */
[----:B------:R-:W-:-:S03]  /*0400*/  IABS R8, R15 ;  /* 0x0000000f00087213 */ /* 0x000fc60000000000 */
[----:B------:R-:W-:Y:S02]  /*0410*/  IMAD R19, R15, R3, RZ ;  /* 0x000000030f137224 */ /* 0x000fe400078e02ff */
[----:B------:R-:W-:Y:S01]  /*0420*/  IMAD.HI.U32 R7, R7, R21, R6 ;  /* 0x0000001507077227 */ /* 0x000fe200078e0006 */
[----:B------:R-:W-:Y:S02]  /*0430*/  IADD3 R6, PT, PT, RZ, -R8, RZ ;  /* 0x80000008ff067210 */ /* 0x000fe40007ffe0ff */
[----:B------:R-:W-:Y:S01]  /*0440*/  IABS R8, R10 ;  /* 0x0000000a00087213 */ /* 0x000fe20000000000 */
[----:B------:R-:W-:Y:S01]  /*0450*/  @!P2 IMAD.MOV R18, RZ, RZ, -R18 ;  /* 0x000000ffff12a224 */ /* 0x000fe200078e0a12 */
[----:B------:R-:W-:Y:S01]  /*0460*/  IABS R20, R19 ;  /* 0x0000001300147213 */ /* 0x000fe20000000000 */
[----:B------:R-:W-:Y:S01]  /*0470*/  IMAD.HI.U32 R21, R7, R12, RZ ;  /* 0x0000000c07157227 */ /* 0x000fe200078e00ff */
[----:B------:R-:W-:Y:S01]  /*0480*/  @!P1 LOP3.LUT R18, RZ, R13, RZ, 0x33, !PT ;  /* 0x0000000dff129212 */ /* 0x000fe200078e33ff */
[----:B-1----:R-:W1:Y:S01]  /*0490*/  MUFU.RCP R22, R22 ;  /* 0x0000001600167308 */ /* 0x002e620000001000 */
[----:B------:R-:W-:Y:S01]  /*04a0*/  IADD3 R7, PT, PT, R23, 0xffffffe, RZ ;  /* 0x0ffffffe17077810 */ /* 0x000fe20007ffe0ff */
[----:B------:R-:W-:Y:S01]  /*04b0*/  IMAD.MOV R25, RZ, RZ, -R8 ;  /* 0x000000ffff197224 */ /* 0x000fe200078e0a08 */
[----:B------:R-:W-:Y:S01]  /*04c0*/  IABS R24, R18 ;  /* 0x0000001200187213 */ /* 0x000fe20000000000 */
[----:B------:R-:W-:Y:S01]  /*04d0*/  IMAD R6, R21, R6, R12 ;  /* 0x0000000615067224 */ /* 0x000fe200078e020c */
[----:B------:R-:W-:Y:S01]  /*04e0*/  ISETP.GE.AND P3, PT, R18, RZ, PT ;  /* 0x000000ff1200720c */ /* 0x000fe20003f66270 */
[----:B------:R-:W-:-:S02]  /*04f0*/  IMAD.MOV R18, RZ, RZ, -R18 ;  /* 0x000000ffff127224 */ /* 0x000fc400078e0a12 */
[----:B------:R-:W2:Y:S01]  /*0500*/  I2F.RP R8, R20 ;  /* 0x0000001400087306 */ /* 0x000ea20000209400 */
[----:B------:R-:W-:Y:S01]  /*0510*/  IMAD.HI.U32 R9, R9, R24, RZ ;  /* 0x0000001809097227 */ /* 0x000fe200078e00ff */
[----:B------:R-:W-:-:S03]  /*0520*/  ISETP.GT.U32.AND P2, PT, R11, R6, PT ;  /* 0x000000060b00720c */ /* 0x000fc60003f44070 */
[----:B------:R-:W-:Y:S02]  /*0530*/  IMAD R23, R9, R25, R24 ;  /* 0x0000001909177224 */ /* 0x000fe400078e0218 */
[----:B------:R-:W-:Y:S01]  /*0540*/  IMAD R13, R13, R18, R2 ;  /* 0x000000120d0d7224 */ /* 0x000fe200078e0202 */
[----:B------:R-:W3:Y:S01]  /*0550*/  F2I.FTZ.U32.TRUNC.NTZ R7, R7 ;  /* 0x0000000700077305 */ /* 0x000ee2000021f000 */
[----:B-1----:R-:W-:Y:S01]  /*0560*/  VIADD R22, R22, 0xffffffe ;  /* 0x0ffffffe16167836 */ /* 0x002fe20000000000 */
[----:B------:R-:W-:-:S05]  /*0570*/  ISETP.GT.U32.AND P1, PT, R16, R23, PT ;  /* 0x000000171000720c */ /* 0x000fca0003f24070 */
[----:B------:R-:W-:Y:S01]  /*0580*/  @!P2 IMAD.IADD R6, R6, 0x1, -R11 ;  /* 0x000000010606a824 */ /* 0x000fe200078e0a0b */
[----:B--2---:R-:W1:Y:S01]  /*0590*/  MUFU.RCP R8, R8 ;  /* 0x0000000800087308 */ /* 0x004e620000001000 */
[----:B------:R-:W-:-:S03]  /*05a0*/  @!P2 VIADD R21, R21, 0x1 ;  /* 0x000000011515a836 */ /* 0x000fc60000000000 */
[----:B------:R-:W-:Y:S02]  /*05b0*/  ISETP.GE.U32.AND P0, PT, R6, R11, PT ;  /* 0x0000000b0600720c */ /* 0x000fe40003f06070 */
[----:B------:R-:W-:Y:S01]  /*05c0*/  LOP3.LUT R6, R2, R15, RZ, 0x3c, !PT ;  /* 0x0000000f02067212 */ /* 0x000fe200078e3cff */
[----:B------:R-:W-:Y:S01]  /*05d0*/  @!P1 IMAD.IADD R23, R23, 0x1, -R16 ;  /* 0x0000000117179824 */ /* 0x000fe200078e0a10 */
[----:B------:R-:W2:Y:S01]  /*05e0*/  F2I.FTZ.U32.TRUNC.NTZ R9, R22 ;  /* 0x0000001600097305 */ /* 0x000ea2000021f000 */
[----:B------:R-:W-:Y:S02]  /*05f0*/  ISETP.NE.AND P1, PT, R15, RZ, PT ;  /* 0x000000ff0f00720c */ /* 0x000fe40003f25270 */
[----:B------:R-:W-:Y:S01]  /*0600*/  ISETP.GE.AND P4, PT, R6, RZ, PT ;  /* 0x000000ff0600720c */ /* 0x000fe20003f86270 */
[----:B------:R-:W-:Y:S01]  /*0610*/  IMAD.MOV.U32 R6, RZ, RZ, RZ ;  /* 0x000000ffff067224 */ /* 0x000fe200078e00ff */
[----:B------:R-:W-:Y:S02]  /*0620*/  ISETP.GT.U32.AND P2, PT, R16, R23, PT ;  /* 0x000000171000720c */ /* 0x000fe40003f44070 */
[----:B---3--:R-:W-:-:S02]  /*0630*/  IADD3 R25, PT, PT, RZ, -R7, RZ ;  /* 0x80000007ff197210 */ /* 0x008fc40007ffe0ff */
[----:B-1----:R-:W-:Y:S01]  /*0640*/  IADD3 R8, PT, PT, R8, 0xffffffe, RZ ;  /* 0x0ffffffe08087810 */ /* 0x002fe20007ffe0ff */
[----:B------:R-:W-:Y:S01]  /*0650*/  @P0 VIADD R21, R21, 0x1 ;  /* 0x0000000115150836 */ /* 0x000fe20000000000 */
[----:B------:R-:W-:Y:S01]  /*0660*/  ISETP.NE.AND P0, PT, R10, RZ, PT ;  /* 0x000000ff0a00720c */ /* 0x000fe20003f05270 */
[----:B------:R-:W-:Y:S01]  /*0670*/  IMAD R25, R25, R14, RZ ;  /* 0x0000000e19197224 */ /* 0x000fe200078e02ff */
[----:B------:R1:W3:Y:S01]  /*0680*/  F2I.FTZ.U32.TRUNC.NTZ R11, R8 ;  /* 0x00000008000b7305 */ /* 0x0002e2000021f000 */
[----:B--2---:R-:W-:Y:S02]  /*0690*/  IADD3 R22, PT, PT, RZ, -R9, RZ ;  /* 0x80000009ff167210 */ /* 0x004fe40007ffe0ff */
[----:B------:R-:W-:Y:S01]  /*06a0*/  IMAD.HI.U32 R6, R7, R25, R6 ;  /* 0x0000001907067227 */ /* 0x000fe200078e0006 */
[----:B------:R-:W-:Y:S02]  /*06b0*/  @!P4 IADD3 R21, PT, PT, -R21, RZ, RZ ;  /* 0x000000ff1515c210 */ /* 0x000fe40007ffe1ff */
[----:B------:R-:W-:Y:S01]  /*06c0*/  @!P1 LOP3.LUT R21, RZ, R15, RZ, 0x33, !PT ;  /* 0x0000000fff159212 */ /* 0x000fe200078e33ff */
[----:B------:R-:W-:Y:S01]  /*06d0*/  @!P2 IMAD.IADD R23, R23, 0x1, -R16 ;  /* 0x000000011717a824 */ /* 0x000fe200078e0a10 */
[----:B------:R-:W-:Y:S01]  /*06e0*/  IABS R16, R19 ;  /* 0x0000001300107213 */ /* 0x000fe20000000000 */
[----:B-1----:R-:W-:-:S02]  /*06f0*/  HFMA2 R8, -RZ, RZ, 0, 0 ;  /* 0x00000000ff087431 */ /* 0x002fc400000001ff */
[----:B------:R-:W-:Y:S01]  /*0700*/  IMAD R7, R22, R17, RZ ;  /* 0x0000001116077224 */ /* 0x000fe200078e02ff */
[----:B------:R-:W-:Y:S02]  /*0710*/  IABS R15, R21 ;  /* 0x00000015000f7213 */ /* 0x000fe40000000000 */
[----:B------:R-:W-:Y:S02]  /*0720*/  @!P3 IADD3 R23, PT, PT, -R23, RZ, RZ ;  /* 0x000000ff1717b210 */ /* 0x000fe40007ffe1ff */
[----:B------:R-:W-:Y:S01]  /*0730*/  @!P0 LOP3.LUT R23, RZ, R10, RZ, 0x33, !PT ;  /* 0x0000000aff178212 */ /* 0x000fe200078e33ff */
[----:B------:R-:W-:Y:S01]  /*0740*/  HFMA2 R10, -RZ, RZ, 0, 0 ;  /* 0x00000000ff0a7431 */ /* 0x000fe200000001ff */
[----:B------:R-:W-:Y:S01]  /*0750*/  IABS R22, R13 ;  /* 0x0000000d00167213 */ /* 0x000fe20000000000 */
[----:B------:R-:W-:Y:S01]  /*0760*/  IMAD.HI.U32 R8, R9, R7, R8 ;  /* 0x0000000709087227 */ /* 0x000fe200078e0008 */
[----:B------:R-:W-:Y:S02]  /*0770*/  MOV R7, R15 ;  /* 0x0000000f00077202 */ /* 0x000fe40000000f00 */
[----:B------:R-:W-:Y:S01]  /*0780*/  IABS R18, R23 ;  /* 0x0000001700127213 */ /* 0x000fe20000000000 */
[----:B---3--:R-:W-:-:S02]  /*0790*/  IMAD.MOV R9, RZ, RZ, -R11 ;  /* 0x000000ffff097224 */ /* 0x008fc400078e0a0b */
[----:B------:R-:W-:-:S04]  /*07a0*/  IMAD.HI.U32 R6, R6, R7, RZ ;  /* 0x0000000706067227 */ /* 0x000fc800078e00ff */
[----:B------:R-:W-:Y:S02]  /*07b0*/  IMAD.MOV.U32 R15, RZ, RZ, R9 ;  /* 0x000000ffff0f7224 */ /* 0x000fe400078e0009 */
[----:B------:R-:W-:Y:S01]  /*07c0*/  IMAD.MOV R9, RZ, RZ, -R6 ;  /* 0x000000ffff097224 */ /* 0x000fe200078e0a06 */
[----:B------:R-:W-:Y:S01]  /*07d0*/  MOV R6, R18 ;  /* 0x0000001200067202 */ /* 0x000fe20000000f00 */
[----:B------:R-:W-:Y:S02]  /*07e0*/  IMAD R15, R15, R20, RZ ;  /* 0x000000140f0f7224 */ /* 0x000fe400078e02ff */
[----:B------:R-:W-:Y:S02]  /*07f0*/  IMAD R7, R14, R9, R7 ;  /* 0x000000090e077224 */ /* 0x000fe400078e0207 */
[----:B------:R-:W-:-:S03]  /*0800*/  IMAD.HI.U32 R11, R11, R15, R10 ;  /* 0x0000000f0b0b7227 */ /* 0x000fc600078e000a */
[----:B------:R-:W-:Y:S01]  /*0810*/  ISETP.GT.U32.AND P0, PT, R14, R7, PT ;  /* 0x000000070e00720c */ /* 0x000fe20003f04070 */
[----:B------:R-:W-:Y:S01]  /*0820*/  IMAD.MOV R15, RZ, RZ, -R16 ;  /* 0x000000ffff0f7224 */ /* 0x000fe200078e0a10 */
[----:B------:R-:W-:Y:S01]  /*0830*/  MOV R16, R22 ;  /* 0x0000001600107202 */ /* 0x000fe20000000f00 */
[----:B------:R-:W-:-:S04]  /*0840*/  IMAD.HI.U32 R9, R8, R6, RZ ;  /* 0x0000000608097227 */ /* 0x000fc800078e00ff */
[----:B------:R-:W-:-:S04]  /*0850*/  IMAD.HI.U32 R11, R11, R12, RZ ;  /* 0x0000000c0b0b7227 */ /* 0x000fc800078e00ff */
[----:B------:R-:W-:-:S04]  /*0860*/  IMAD.HI.U32 R8, R8, R16, RZ ;  /* 0x0000001008087227 */ /* 0x000fc800078e00ff */
[----:B------:R-:W-:Y:S02]  /*0870*/  IMAD.MOV R10, RZ, RZ, -R9 ;  /* 0x000000ffff0a7224 */ /* 0x000fe400078e0a09 */
[----:B------:R-:W-:Y:S01]  /*0880*/  IMAD R15, R11, R15, R12 ;  /* 0x0000000f0b0f7224 */ /* 0x000fe200078e020c */
[----:B------:R-:W-:Y:S01]  /*0890*/  IADD3 R12, PT, PT, -R8, RZ, RZ ;  /* 0x000000ff080c7210 */ /* 0x000fe20007ffe1ff */
[----:B------:R-:W-:Y:S02]  /*08a0*/  IMAD R6, R17, R10, R6 ;  /* 0x0000000a11067224 */ /* 0x000fe400078e0206 */
[----:B------:R-:W-:Y:S01]  /*08b0*/  @!P0 IMAD.IADD R7, R7, 0x1, -R14 ;  /* 0x0000000107078824 */ /* 0x000fe200078e0a0e */
[----:B------:R-:W-:Y:S01]  /*08c0*/  ISETP.GT.U32.AND P4, PT, R20, R15, PT ;  /* 0x0000000f1400720c */ /* 0x000fe20003f84070 */
[C---:B------:R-:W-:Y:S01]  /*08d0*/  IMAD R10, R17.reuse, R12, R16 ;  /* 0x0000000c110a7224 */ /* 0x040fe200078e0210 */
[----:B------:R-:W-:Y:S02]  /*08e0*/  ISETP.GT.U32.AND P5, PT, R17, R6, PT ;  /* 0x000000061100720c */ /* 0x000fe40003fa4070 */
[----:B------:R-:W-:-:S02]  /*08f0*/  ISETP.GT.U32.AND P3, PT, R14, R7, PT ;  /* 0x000000070e00720c */ /* 0x000fc40003f64070 */
[----:B------:R-:W-:Y:S02]  /*0900*/  ISETP.GT.U32.AND P0, PT, R17, R10, PT ;  /* 0x0000000a1100720c */ /* 0x000fe40003f04070 */
[----:B------:R-:W-:-:S04]  /*0910*/  LOP3.LUT R12, R2, R19, RZ, 0x3c, !PT ;  /* 0x00000013020c7212 */ /* 0x000fc800078e3cff */
[----:B------:R-:W-:Y:S02]  /*0920*/  ISETP.GE.AND P2, PT, R12, RZ, PT ;  /* 0x000000ff0c00720c */ /* 0x000fe40003f46270 */
[-C--:B------:R-:W-:Y:S01]  /*0930*/  @!P4 IADD3 R15, PT, PT, R15, -R20.reuse, RZ ;  /* 0x800000140f0fc210 */ /* 0x080fe20007ffe0ff */
[----:B------:R-:W-:Y:S01]  /*0940*/  @!P5 IMAD.IADD R6, R6, 0x1, -R17 ;  /* 0x000000010606d824 */ /* 0x000fe200078e0a11 */
[----:B------:R-:W-:Y:S01]  /*0950*/  @!P4 IADD3 R11, PT, PT, R11, 0x1, RZ ;  /* 0x000000010b0bc810 */ /* 0x000fe20007ffe0ff */
[----:B------:R-:W-:Y:S01]  /*0960*/  @!P3 IMAD.IADD R7, R7, 0x1, -R14 ;  /* 0x000000010707b824 */ /* 0x000fe200078e0a0e */
[----:B------:R-:W-:Y:S01]  /*0970*/  ISETP.GE.U32.AND P6, PT, R15, R20, PT ;  /* 0x000000140f00720c */ /* 0x000fe20003fc6070 */
[----:B------:R-:W-:Y:S01]  /*0980*/  @!P0 VIADD R8, R8, 0x1 ;  /* 0x0000000108088836 */ /* 0x000fe20000000000 */
[-C--:B------:R-:W-:Y:S02]  /*0990*/  @!P0 IADD3 R10, PT, PT, R10, -R17.reuse, RZ ;  /* 0x800000110a0a8210 */ /* 0x080fe40007ffe0ff */
[----:B------:R-:W-:-:S02]  /*09a0*/  ISETP.GE.U32.AND P1, PT, R6, R17, PT ;  /* 0x000000110600720c */ /* 0x000fc40003f26070 */
[-C--:B------:R-:W-:Y:S02]  /*09b0*/  LOP3.LUT R6, R23, R0.reuse, RZ, 0x3c, !PT ;  /* 0x0000000017067212 */ /* 0x080fe400078e3cff */
[----:B------:R-:W-:Y:S02]  /*09c0*/  ISETP.GE.U32.AND P3, PT, R10, R17, PT ;  /* 0x000000110a00720c */ /* 0x000fe40003f66070 */
[----:B------:R-:W-:Y:S02]  /*09d0*/  @!P5 IADD3 R9, PT, PT, R9, 0x1, RZ ;  /* 0x000000010909d810 */ /* 0x000fe40007ffe0ff */
[----:B------:R-:W-:Y:S01]  /*09e0*/  LOP3.LUT R10, R13, R0, RZ, 0x3c, !PT ;  /* 0x000000000d0a7212 */ /* 0x000fe200078e3cff */
[----:B------:R-:W-:Y:S01]  /*09f0*/  @P6 VIADD R11, R11, 0x1 ;  /* 0x000000010b0b6836 */ /* 0x000fe20000000000 */
[----:B------:R-:W-:Y:S02]  /*0a00*/  ISETP.GE.AND P5, PT, R6, RZ, PT ;  /* 0x000000ff0600720c */ /* 0x000fe40003fa6270 */
[----:B------:R-:W-:-:S02]  /*0a10*/  ISETP.GE.AND P6, PT, R10, RZ, PT ;  /* 0x000000ff0a00720c */ /* 0x000fc40003fc6270 */
[----:B------:R-:W-:Y:S02]  /*0a20*/  ISETP.GE.AND P4, PT, R21, RZ, PT ;  /* 0x000000ff1500720c */ /* 0x000fe40003f86270 */
[----:B------:R-:W-:Y:S01]  /*0a30*/  @P1 IADD3 R9, PT, PT, R9, 0x1, RZ ;  /* 0x0000000109091810 */ /* 0x000fe20007ffe0ff */
[----:B------:R-:W-:Y:S01]  /*0a40*/  @P3 VIADD R8, R8, 0x1 ;  /* 0x0000000108083836 */ /* 0x000fe20000000000 */
[----:B------:R-:W-:Y:S02]  /*0a50*/  ISETP.NE.AND P0, PT, R3, RZ, PT ;  /* 0x000000ff0300720c */ /* 0x000fe40003f05270 */
[----:B------:R-:W-:Y:S02]  /*0a60*/  ISETP.NE.AND P1, PT, R19, RZ, PT ;  /* 0x000000ff1300720c */ /* 0x000fe40003f25270 */
[----:B------:R-:W-:Y:S01]  /*0a70*/  ISETP.NE.AND P3, PT, R0, RZ, PT ;  /* 0x000000ff0000720c */ /* 0x000fe20003f65270 */
[----:B------:R-:W-:Y:S01]  /*0a80*/  @!P5 IMAD.MOV R9, RZ, RZ, -R9 ;  /* 0x000000ffff09d224 */ /* 0x000fe200078e0a09 */
[----:B------:R-:W-:Y:S01]  /*0a90*/  LOP3.LUT R6, RZ, R0, RZ, 0x33, !PT ;  /* 0x00000000ff067212 */ /* 0x000fe200078e33ff */
[----:B------:R-:W-:Y:S01]  /*0aa0*/  @!P6 IMAD.MOV R8, RZ, RZ, -R8 ;  /* 0x000000ffff08e224 */ /* 0x000fe200078e0a08 */
[----:B------:R-:W-:-:S02]  /*0ab0*/  MOV R12, R7 ;  /* 0x00000007000c7202 */ /* 0x000fc40000000f00 */
[----:B------:R-:W-:Y:S02]  /*0ac0*/  SEL R14, R6, R9, !P3 ;  /* 0x00000009060e7207 */ /* 0x000fe40005800000 */
[----:B------:R-:W-:Y:S02]  /*0ad0*/  @!P2 IADD3 R11, PT, PT, -R11, RZ, RZ ;  /* 0x000000ff0b0ba210 */ /* 0x000fe40007ffe1ff */
[----:B------:R-:W-:Y:S01]  /*0ae0*/  @!P4 IADD3 R12, PT, PT, -R12, RZ, RZ ;  /* 0x000000ff0c0cc210 */ /* 0x000fe20007ffe1ff */
[----:B------:R-:W-:Y:S01]  /*0af0*/  IMAD.MOV R9, RZ, RZ, -R14 ;  /* 0x000000ffff097224 */ /* 0x000fe200078e0a0e */
[----:B------:R-:W-:Y:S02]  /*0b00*/  @!P1 LOP3.LUT R11, RZ, R19, RZ, 0x33, !PT ;  /* 0x00000013ff0b9212 */ /* 0x000fe400078e33ff */
[----:B------:R-:W-:Y:S01]  /*0b10*/  SEL R8, R6, R8, !P3 ;  /* 0x0000000806087207 */ /* 0x000fe20005800000 */
[----:B------:R-:W-:Y:S01]  /*0b20*/  IMAD R23, R0, R9, R23 ;  /* 0x0000000900177224 */ /* 0x000fe200078e0217 */
[----:B------:R-:W-:Y:S01]  /*0b30*/  @!P0 LOP3.LUT R12, RZ, R3, RZ, 0x33, !PT ;  /* 0x00000003ff0c8212 */ /* 0x000fe200078e33ff */
[----:B------:R-:W1:Y:S01]  /*0b40*/  LDC.64 R6, c[0x0][0x380] ;  /* 0x0000e000ff067b82 */ /* 0x000e620000000a00 */
[----:B------:R-:W-:-:S03]  /*0b50*/  IADD3 R10, PT, PT, -R8, RZ, RZ ;  /* 0x000000ff080a7210 */ /* 0x000fc60007ffe1ff */
[----:B------:R-:W-:Y:S02]  /*0b60*/  IMAD R3, R11, R3, R12 ;  /* 0x000000030b037224 */ /* 0x000fe400078e020c */
[----:B------:R-:W-:Y:S02]  /*0b70*/  IMAD R13, R0, R10, R13 ;  /* 0x0000000a000d7224 */ /* 0x000fe400078e020d */
[----:B------:R-:W-:-:S04]  /*0b80*/  IMAD R3, R3, R0, R23 ;  /* 0x0000000003037224 */ /* 0x000fc800078e0217 */
[----:B------:R-:W-:-:S04]  /*0b90*/  IMAD R3, R3, R0, R13 ;  /* 0x0000000003037224 */ /* 0x000fc800078e020d */
        /* <DEDUP_REMOVED lines=8> */
.L_x_34:
        /* <DEDUP_REMOVED lines=14> */
.L_x_47:


//--------------------- .text._Z21compute_offset_kernelPKfS0_S0_Pfiiiii --------------------------
	.section	.text._Z21compute_offset_kernelPKfS0_S0_Pfiiiii,"ax",@progbits
	.align	128
        .global         _Z21compute_offset_kernelPKfS0_S0_Pfiiiii
        .type           _Z21compute_offset_kernelPKfS0_S0_Pfiiiii,@function
        .size           _Z21compute_offset_kernelPKfS0_S0_Pfiiiii,(.L_x_48 - _Z21compute_offset_kernelPKfS0_S0_Pfiiiii)
        .other          _Z21compute_offset_kernelPKfS0_S0_Pfiiiii,@"STO_CUDA_ENTRY STV_DEFAULT"
_Z21compute_offset_kernelPKfS0_S0_Pfiiiii:
.text._Z21compute_offset_kernelPKfS0_S0_Pfiiiii:
[----:B------:R-:W-:Y:S01]  /*0000*/  LDC R1, c[0x0][0x37c] ;  /* 0x0000df00ff017b82 */ /* 0x000fe20000000800 */
[----:B------:R-:W0:Y:S07]  /*0010*/  S2R R5, SR_TID.X ;  /* 0x0000000000057919 */ /* 0x000e2e0000002100 */
[----:B------:R-:W1:Y:S01]  /*0020*/  LDC.64 R12, c[0x0][0x3a8] ;  /* 0x0000ea00ff0c7b82 */ /* 0x000e620000000a00 */
[----:B------:R-:W1:Y:S07]  /*0030*/  LDCU UR5, c[0x0][0x3a0] ;  /* 0x00007400ff0577ac */ /* 0x000e6e0008000800 */
[----:B------:R-:W0:Y:S08]  /*0040*/  S2UR UR4, SR_CTAID.X ;  /* 0x00000000000479c3 */ /* 0x000e300000002500 */
[----:B------:R-:W0:Y:S08]  /*0050*/  LDC R2, c[0x0][0x360] ;  /* 0x0000d800ff027b82 */ /* 0x000e300000000800 */
[----:B------:R-:W2:Y:S01]  /*0060*/  LDC R4, c[0x0][0x3b0] ;  /* 0x0000ec00ff047b82 */ /* 0x000ea20000000800 */
[----:B-1----:R-:W-:-:S04]  /*0070*/  IMAD R0, R12, UR5, RZ ;  /* 0x000000050c007c24 */ /* 0x002fc8000f8e02ff */
[----:B------:R-:W-:Y:S02]  /*0080*/  IMAD R3, R0, R13, RZ ;  /* 0x0000000d00037224 */ /* 0x000fe400078e02ff */
[----:B0-----:R-:W-:Y:S02]  /*0090*/  IMAD R0, R2, UR4, R5 ;  /* 0x0000000402007c24 */ /* 0x001fe4000f8e0205 */
[----:B--2---:R-:W-:-:S05]  /*00a0*/  IMAD R3, R3, R4, RZ ;  /* 0x0000000403037224 */ /* 0x004fca00078e02ff */
[----:B------:R-:W-:-:S13]  /*00b0*/  ISETP.GE.AND P0, PT, R0, R3, PT ;  /* 0x000000030000720c */ /* 0x000fda0003f06270 */
[----:B------:R-:W-:Y:S05]  /*00c0*/  @P0 EXIT ;  /* 0x000000000000094d */ /* 0x000fea0003800000 */
[----:B------:R-:W-:Y:S01]  /*00d0*/  IMAD R3, R12, R13, RZ ;  /* 0x0000000d0c037224 */ /* 0x000fe200078e02ff */
[----:B------:R-:W-:Y:S01]  /*00e0*/  IABS R5, R4 ;  /* 0x0000000400057213 */ /* 0x000fe20000000000 */
[----:B------:R-:W0:Y:S01]  /*00f0*/  LDC.64 R18, c[0x0][0x390] ;  /* 0x0000e400ff127b82 */ /* 0x000e220000000a00 */
[----:B------:R-:W1:Y:S02]  /*0100*/  LDCU.64 UR4, c[0x0][0x358] ;  /* 0x00006b00ff0477ac */ /* 0x000e640008000a00 */
[-C--:B------:R-:W-:Y:S02]  /*0110*/  IABS R11, R3.reuse ;  /* 0x00000003000b7213 */ /* 0x080fe40000000000 */
[----:B------:R-:W-:Y:S02]  /*0120*/  IABS R10, R3 ;  /* 0x00000003000a7213 */ /* 0x000fe40000000000 */
[----:B------:R-:W2:Y:S08]  /*0130*/  I2F.RP R2, R11 ;  /* 0x0000000b00027306 */ /* 0x000eb00000209400 */
[----:B--2---:R-:W2:Y:S02]  /*0140*/  MUFU.RCP R2, R2 ;  /* 0x0000000200027308 */ /* 0x004ea40000001000 */
[----:B--2---:R-:W-:-:S02]  /*0150*/  IADD3 R6, PT, PT, R2, 0xffffffe, RZ ;  /* 0x0ffffffe02067810 */ /* 0x004fc40007ffe0ff */
[----:B------:R-:W-:-:S04]  /*0160*/  IABS R2, R0 ;  /* 0x0000000000027213 */ /* 0x000fc80000000000 */
[----:B------:R2:W3:Y:S02]  /*0170*/  F2I.FTZ.U32.TRUNC.NTZ R7, R6 ;  /* 0x0000000600077305 */ /* 0x0004e4000021f000 */
[----:B--2---:R-:W-:Y:S01]  /*0180*/  IMAD.MOV.U32 R6, RZ, RZ, RZ ;  /* 0x000000ffff067224 */ /* 0x004fe200078e00ff */
[----:B---3--:R-:W-:-:S05]  /*0190*/  IADD3 R8, PT, PT, RZ, -R7, RZ ;  /* 0x80000007ff087210 */ /* 0x008fca0007ffe0ff */
[----:B------:R-:W-:Y:S02]  /*01a0*/  IMAD R9, R8, R11, RZ ;  /* 0x0000000b08097224 */ /* 0x000fe400078e02ff */
[----:B------:R-:W2:Y:S02]  /*01b0*/  I2F.RP R8, R5 ;  /* 0x0000000500087306 */ /* 0x000ea40000209400 */
[----:B------:R-:W-:Y:S01]  /*01c0*/  IMAD.HI.U32 R7, R7, R9, R6 ;  /* 0x0000000907077227 */ /* 0x000fe200078e0006 */
[----:B------:R-:W-:-:S05]  /*01d0*/  IADD3 R6, PT, PT, RZ, -R10, RZ ;  /* 0x8000000aff067210 */ /* 0x000fca0007ffe0ff */
[----:B------:R-:W-:-:S04]  /*01e0*/  IMAD.HI.U32 R9, R7, R2, RZ ;  /* 0x0000000207097227 */ /* 0x000fc800078e00ff */
[----:B------:R-:W-:Y:S01]  /*01f0*/  IMAD R6, R9, R6, R2 ;  /* 0x0000000609067224 */ /* 0x000fe200078e0202 */
[----:B--2---:R-:W2:Y:S04]  /*0200*/  MUFU.RCP R8, R8 ;  /* 0x0000000800087308 */ /* 0x004ea80000001000 */
[----:B------:R-:W-:-:S13]  /*0210*/  ISETP.GT.U32.AND P1, PT, R11, R6, PT ;  /* 0x000000060b00720c */ /* 0x000fda0003f24070 */
[-C--:B------:R-:W-:Y:S01]  /*0220*/  @!P1 IADD3 R6, PT, PT, R6, -R11.reuse, RZ ;  /* 0x8000000b06069210 */ /* 0x080fe20007ffe0ff */
[----:B--2---:R-:W-:Y:S01]  /*0230*/  VIADD R7, R8, 0xffffffe ;  /* 0x0ffffffe08077836 */ /* 0x004fe20000000000 */
[----:B------:R-:W-:Y:S02]  /*0240*/  @!P1 IADD3 R9, PT, PT, R9, 0x1, RZ ;  /* 0x0000000109099810 */ /* 0x000fe40007ffe0ff */
[----:B------:R-:W-:Y:S02]  /*0250*/  ISETP.GE.U32.AND P0, PT, R6, R11, PT ;  /* 0x0000000b0600720c */ /* 0x000fe40003f06070 */
[----:B------:R-:W-:Y:S01]  /*0260*/  LOP3.LUT R6, R0, R3, RZ, 0x3c, !PT ;  /* 0x0000000300067212 */ /* 0x000fe200078e3cff */
[----:B------:R-:W2:Y:S01]  /*0270*/  F2I.FTZ.U32.TRUNC.NTZ R7, R7 ;  /* 0x0000000700077305 */ /* 0x000ea2000021f000 */
[----:B------:R-:W-:Y:S02]  /*0280*/  ISETP.NE.AND P1, PT, R3, RZ, PT ;  /* 0x000000ff0300720c */ /* 0x000fe40003f25270 */
[----:B------:R-:W-:-:S07]  /*0290*/  ISETP.GE.AND P2, PT, R6, RZ, PT ;  /* 0x000000ff0600720c */ /* 0x000fce0003f46270 */
[----:B------:R-:W-:Y:S01]  /*02a0*/  @P0 IADD3 R9, PT, PT, R9, 0x1, RZ ;  /* 0x0000000109090810 */ /* 0x000fe20007ffe0ff */
[----:B--2---:R-:W-:-:S05]  /*02b0*/  IMAD.MOV R6, RZ, RZ, -R7 ;  /* 0x000000ffff067224 */ /* 0x004fca00078e0a07 */
[----:B------:R-:W-:Y:S02]  /*02c0*/  @!P2 IADD3 R9, PT, PT, -R9, RZ, RZ ;  /* 0x000000ff0909a210 */ /* 0x000fe40007ffe1ff */
[----:B------:R-:W-:Y:S01]  /*02d0*/  @!P1 LOP3.LUT R9, RZ, R3, RZ, 0x33, !PT ;  /* 0x00000003ff099212 */ /* 0x000fe200078e33ff */
[----:B------:R-:W-:Y:S02]  /*02e0*/  IMAD R11, R6, R5, RZ ;  /* 0x00000005060b7224 */ /* 0x000fe400078e02ff */
[----:B------:R-:W-:Y:S01]  /*02f0*/  HFMA2 R6, -RZ, RZ, 0, 0 ;  /* 0x00000000ff067431 */ /* 0x000fe200000001ff */
[----:B------:R-:W-:Y:S02]  /*0300*/  IABS R8, R9 ;  /* 0x0000000900087213 */ /* 0x000fe40000000000 */
[----:B------:R-:W-:Y:S02]  /*0310*/  IABS R15, R13 ;  /* 0x0000000d000f7213 */ /* 0x000fe40000000000 */
[----:B------:R-:W-:Y:S01]  /*0320*/  ISETP.GE.AND P2, PT, R9, RZ, PT ;  /* 0x000000ff0900720c */ /* 0x000fe20003f46270 */
[----:B------:R-:W-:-:S04]  /*0330*/  IMAD.HI.U32 R6, R7, R11, R6 ;  /* 0x0000000b07067227 */ /* 0x000fc800078e0006 */
[----:B------:R-:W-:-:S04]  /*0340*/  IMAD.MOV.U32 R7, RZ, RZ, R8 ;  /* 0x000000ffff077224 */ /* 0x000fc800078e0008 */
[----:B------:R-:W-:-:S05]  /*0350*/  IMAD.HI.U32 R6, R6, R7, RZ ;  /* 0x0000000706067227 */ /* 0x000fca00078e00ff */
[----:B------:R-:W-:-:S05]  /*0360*/  IADD3 R6, PT, PT, -R6, RZ, RZ ;  /* 0x000000ff06067210 */ /* 0x000fca0007ffe1ff */
[C---:B------:R-:W-:Y:S01]  /*0370*/  IMAD R6, R5.reuse, R6, R7 ;  /* 0x0000000605067224 */ /* 0x040fe200078e0207 */
[----:B------:R-:W2:Y:S04]  /*0380*/  I2F.RP R8, R15 ;  /* 0x0000000f00087306 */ /* 0x000ea80000209400 */
[----:B------:R-:W-:-:S13]  /*0390*/  ISETP.GT.U32.AND P0, PT, R5, R6, PT ;  /* 0x000000060500720c */ /* 0x000fda0003f04070 */
[----:B------:R-:W-:Y:S01]  /*03a0*/  @!P0 IADD3 R6, PT, PT, R6, -R5, RZ ;  /* 0x8000000506068210 */ /* 0x000fe20007ffe0ff */
[----:B--2---:R-:W2:Y:S01]  /*03b0*/  MUFU.RCP R8, R8 ;  /* 0x0000000800087308 */ /* 0x004ea20000001000 */
[----:B------:R-:W-:Y:S02]  /*03c0*/  ISETP.NE.AND P0, PT, R4, RZ, PT ;  /* 0x000000ff0400720c */ /* 0x000fe40003f05270 */
[----:B------:R-:W-:-:S13]  /*03d0*/  ISETP.GT.U32.AND P1, PT, R5, R6, PT ;  /* 0x000000060500720c */ /* 0x000fda0003f24070 */
[----:B------:R-:W-:-:S05]  /*03e0*/  @!P1 IMAD.IADD R6, R6, 0x1, -R5 ;  /* 0x0000000106069824 */ /* 0x000fca00078e0a05 */
[----:B------:R-:W-:Y:S02]  /*03f0*/  MOV R9, R6 ;  /* 0x0000000600097202 */ /* 0x000fe40000000f00 */
[----:B--2---:R-:W-:Y:S01]  /*0400*/  IADD3 R6, PT, PT, R8, 0xffffffe, RZ ;  /* 0x0ffffffe08067810 */ /* 0x004fe20007ffe0ff */
[----:B------:R-:W-:Y:S01]  /*0410*/  IMAD R11, R3, R4, RZ ;  /* 0x00000004030b7224 */ /* 0x000fe200078e02ff */
[----:B------:R-:W-:Y:S02]  /*0420*/  IABS R5, R12 ;  /* 0x0000000c00057213 */ /* 0x000fe40000000000 */
[----:B------:R2:W3:Y:S01]  /*0430*/  F2I.FTZ.U32.TRUNC.NTZ R7, R6 ;  /* 0x0000000600077305 */ /* 0x0004e2000021f000 */
[----:B------:R-:W-:Y:S02]  /*0440*/  @!P2 IADD3 R9, PT, PT, -R9, RZ, RZ ;  /* 0x000000ff0909a210 */ /* 0x000fe40007ffe1ff */
[----:B------:R-:W-:Y:S02]  /*0450*/  IABS R8, R11 ;  /* 0x0000000b00087213 */ /* 0x000fe40000000000 */
[----:B------:R-:W-:Y:S01]  /*0460*/  @!P0 LOP3.LUT R9, RZ, R4, RZ, 0x33, !PT ;  /* 0x00000004ff098212 */ /* 0x000fe200078e33ff */
[----:B--2---:R-:W-:-:S02]  /*0470*/  HFMA2 R6, -RZ, RZ, 0, 0 ;  /* 0x00000000ff067431 */ /* 0x004fc400000001ff */
[----:B------:R-:W2:Y:S02]  /*0480*/  I2F.RP R16, R5 ;  /* 0x0000000500107306 */ /* 0x000ea40000209400 */
[----:B0-----:R-:W-:-:S04]  /*0490*/  IMAD.WIDE R18, R9, 0x4, R18 ;  /* 0x0000000409127825 */ /* 0x001fc800078e0212 */
[----:B---3--:R-:W-:Y:S02]  /*04a0*/  IMAD.MOV R10, RZ, RZ, -R7 ;  /* 0x000000ffff0a7224 */ /* 0x008fe400078e0a07 */
[----:B-1----:R0:W5:Y:S02]  /*04b0*/  LDG.E R18, desc[UR4][R18.64] ;  /* 0x0000000412127981 */ /* 0x002164000c1e1900 */
[----:B------:R-:W-:-:S04]  /*04c0*/  IMAD R17, R10, R15, RZ ;  /* 0x0000000f0a117224 */ /* 0x000fc800078e02ff */
[----:B------:R-:W-:Y:S02]  /*04d0*/  IMAD.HI.U32 R7, R7, R17, R6 ;  /* 0x0000001107077227 */ /* 0x000fe400078e0006 */
[----:B------:R-:W1:Y:S04]  /*04e0*/  I2F.RP R17, R8 ;  /* 0x0000000800117306 */ /* 0x000e680000209400 */
[----:B------:R-:W-:-:S04]  /*04f0*/  IMAD.HI.U32 R10, R7, R2, RZ ;  /* 0x00000002070a7227 */ /* 0x000fc800078e00ff */
[----:B--2---:R-:W2:Y:S01]  /*0500*/  MUFU.RCP R16, R16 ;  /* 0x0000001000107308 */ /* 0x004ea20000001000 */
[----:B------:R-:W-:-:S05]  /*0510*/  IADD3 R4, PT, PT, -R10, RZ, RZ ;  /* 0x000000ff0a047210 */ /* 0x000fca0007ffe1ff */
[C---:B------:R-:W-:Y:S02]  /*0520*/  IMAD R4, R15.reuse, R4, R2 ;  /* 0x000000040f047224 */ /* 0x040fe400078e0202 */
[----:B-1----:R-:W1:Y:S03]  /*0530*/  MUFU.RCP R17, R17 ;  /* 0x0000001100117308 */ /* 0x002e660000001000 */
[----:B------:R-:W-:Y:S01]  /*0540*/  ISETP.GT.U32.AND P1, PT, R15, R4, PT ;  /* 0x000000040f00720c */ /* 0x000fe20003f24070 */
[----:B--2---:R-:W-:Y:S01]  /*0550*/  VIADD R6, R16, 0xffffffe ;  /* 0x0ffffffe10067836 */ /* 0x004fe20000000000 */
[----:B------:R-:W-:-:S03]  /*0560*/  IABS R16, R11 ;  /* 0x0000000b00107213 */ /* 0x000fc60000000000 */
[----:B------:R-:W2:Y:S08]  /*0570*/  F2I.FTZ.U32.TRUNC.NTZ R7, R6 ;  /* 0x0000000600077305 */ /* 0x000eb0000021f000 */
[----:B------:R-:W-:Y:S02]  /*0580*/  @!P1 IADD3 R4, PT, PT, R4, -R15, RZ ;  /* 0x8000000f04049210 */ /* 0x000fe40007ffe0ff */
[----:B-1----:R-:W-:-:S02]  /*0590*/  IADD3 R14, PT, PT, R17, 0xffffffe, RZ ;  /* 0x0ffffffe110e7810 */ /* 0x002fc40007ffe0ff */
[----:B------:R-:W-:Y:S02]  /*05a0*/  ISETP.GE.U32.AND P0, PT, R4, R15, PT ;  /* 0x0000000f0400720c */ /* 0x000fe40003f06070 */
[----:B------:R-:W-:Y:S01]  /*05b0*/  LOP3.LUT R4, R0, R13, RZ, 0x3c, !PT ;  /* 0x0000000d00047212 */ /* 0x000fe200078e3cff */
[----:B------:R1:W0:Y:S01]  /*05c0*/  F2I.FTZ.U32.TRUNC.NTZ R15, R14 ;  /* 0x0000000e000f7305 */ /* 0x000222000021f000 */
[----:B------:R-:W-:Y:S02]  /*05d0*/  @!P1 IADD3 R10, PT, PT, R10, 0x1, RZ ;  /* 0x000000010a0a9810 */ /* 0x000fe40007ffe0ff */
[----:B------:R-:W-:Y:S02]  /*05e0*/  ISETP.GE.AND P2, PT, R4, RZ, PT ;  /* 0x000000ff0400720c */ /* 0x000fe40003f46270 */
[----:B------:R-:W-:Y:S01]  /*05f0*/  ISETP.NE.AND P1, PT, R13, RZ, PT ;  /* 0x000000ff0d00720c */ /* 0x000fe20003f25270 */
[----:B--2---:R-:W-:Y:S01]  /*0600*/  IMAD.MOV R4, RZ, RZ, -R7 ;  /* 0x000000ffff047224 */ /* 0x004fe200078e0a07 */
[----:B------:R-:W-:Y:S01]  /*0610*/  MOV R6, RZ ;  /* 0x000000ff00067202 */ /* 0x000fe20000000f00 */
[----:B-1----:R-:W-:-:S02]  /*0620*/  HFMA2 R14, -RZ, RZ, 0, 0 ;  /* 0x00000000ff0e7431 */ /* 0x002fc400000001ff */
[----:B------:R-:W-:Y:S01]  /*0630*/  @P0 IADD3 R10, PT, PT, R10, 0x1, RZ ;  /* 0x000000010a0a0810 */ /* 0x000fe20007ffe0ff */
[----:B------:R-:W-:Y:S01]  /*0640*/  IMAD R17, R4, R5, RZ ;  /* 0x0000000504117224 */ /* 0x000fe200078e02ff */
[----:B0-----:R-:W-:-:S03]  /*0650*/  IADD3 R19, PT, PT, RZ, -R15, RZ ;  /* 0x8000000fff137210 */ /* 0x001fc60007ffe0ff */
[----:B------:R-:W-:Y:S01]  /*0660*/  IMAD.HI.U32 R6, R7, R17, R6 ;  /* 0x0000001107067227 */ /* 0x000fe200078e0006 */
[----:B------:R-:W-:Y:S02]  /*0670*/  @!P2 IADD3 R10, PT, PT, -R10, RZ, RZ ;  /* 0x000000ff0a0aa210 */ /* 0x000fe40007ffe1ff */
[----:B------:R-:W-:Y:S01]  /*0680*/  @!P1 LOP3.LUT R10, RZ, R13, RZ, 0x33, !PT ;  /* 0x0000000dff0a9212 */ /* 0x000fe200078e33ff */
[----:B------:R-:W-:-:S03]  /*0690*/  IMAD R17, R19, R8, RZ ;  /* 0x0000000813117224 */ /* 0x000fc600078e02ff */
[----:B------:R-:W-:Y:S01]  /*06a0*/  IABS R4, R10 ;  /* 0x0000000a00047213 */ /* 0x000fe20000000000 */
[----:B------:R-:W-:Y:S01]  /*06b0*/  IMAD.HI.U32 R15, R15, R17, R14 ;  /* 0x000000110f0f7227 */ /* 0x000fe200078e000e */
[----:B------:R-:W-:Y:S02]  /*06c0*/  IADD3 R17, PT, PT, RZ, -R16, RZ ;  /* 0x80000010ff117210 */ /* 0x000fe40007ffe0ff */
[----:B------:R-:W-:Y:S01]  /*06d0*/  ISETP.GE.AND P2, PT, R10, RZ, PT ;  /* 0x000000ff0a00720c */ /* 0x000fe20003f46270 */
[----:B------:R-:W-:Y:S02]  /*06e0*/  IMAD.MOV.U32 R7, RZ, RZ, R4 ;  /* 0x000000ffff077224 */ /* 0x000fe400078e0004 */
[----:B------:R-:W-:Y:S01]  /*06f0*/  IMAD.HI.U32 R15, R15, R2, RZ ;  /* 0x000000020f0f7227 */ /* 0x000fe200078e00ff */
[----:B------:R-:W0:Y:S03]  /*0700*/  LDC R4, c[0x0][0x3a4] ;  /* 0x0000e900ff047b82 */ /* 0x000e260000000800 */
[----:B------:R-:W-:-:S04]  /*0710*/  IMAD.HI.U32 R6, R6, R7, RZ ;  /* 0x0000000706067227 */ /* 0x000fc800078e00ff */
[----:B------:R-:W-:Y:S01]  /*0720*/  IMAD R17, R15, R17, R2 ;  /* 0x000000110f117224 */ /* 0x000fe200078e0202 */
[----:B------:R-:W-:Y:S02]  /*0730*/  IADD3 R6, PT, PT, -R6, RZ, RZ ;  /* 0x000000ff06067210 */ /* 0x000fe40007ffe1ff */
[----:B------:R-:W-:Y:S02]  /*0740*/  LOP3.LUT R2, R0, R11, RZ, 0x3c, !PT ;  /* 0x0000000b00027212 */ /* 0x000fe400078e3cff */
[----:B------:R-:W-:Y:S01]  /*0750*/  ISETP.GT.U32.AND P1, PT, R8, R17, PT ;  /* 0x000000110800720c */ /* 0x000fe20003f24070 */
[----:B------:R-:W-:-:S05]  /*0760*/  IMAD R7, R5, R6, R7 ;  /* 0x0000000605077224 */ /* 0x000fca00078e0207 */
[----:B------:R-:W-:-:S07]  /*0770*/  ISETP.GT.U32.AND P0, PT, R5, R7, PT ;  /* 0x000000070500720c */ /* 0x000fce0003f04070 */
[----:B------:R-:W-:Y:S01]  /*0780*/  @!P1 IMAD.IADD R17, R17, 0x1, -R8 ;  /* 0x0000000111119824 */ /* 0x000fe200078e0a08 */
[----:B------:R-:W-:Y:S02]  /*0790*/  @!P1 IADD3 R15, PT, PT, R15, 0x1, RZ ;  /* 0x000000010f0f9810 */ /* 0x000fe40007ffe0ff */
[----:B------:R-:W-:Y:S02]  /*07a0*/  ISETP.NE.AND P1, PT, R11, RZ, PT ;  /* 0x000000ff0b00720c */ /* 0x000fe40003f25270 */
[----:B------:R-:W-:Y:S01]  /*07b0*/  ISETP.GE.U32.AND P4, PT, R17, R8, PT ;  /* 0x000000081100720c */ /* 0x000fe20003f86070 */
[----:B------:R-:W-:Y:S01]  /*07c0*/  IMAD.MOV R8, RZ, RZ, -R10 ;  /* 0x000000ffff087224 */ /* 0x000fe200078e0a0a */
[----:B------:R-:W-:Y:S02]  /*07d0*/  @!P0 IADD3 R7, PT, PT, R7, -R5, RZ ;  /* 0x8000000507078210 */ /* 0x000fe40007ffe0ff */
[----:B------:R-:W-:Y:S02]  /*07e0*/  ISETP.GE.AND P0, PT, R2, RZ, PT ;  /* 0x000000ff0200720c */ /* 0x000fe40003f06270 */
[----:B------:R-:W-:-:S07]  /*07f0*/  ISETP.GT.U32.AND P3, PT, R5, R7, PT ;  /* 0x000000070500720c */ /* 0x000fce0003f64070 */
[----:B------:R-:W-:Y:S02]  /*0800*/  @P4 IADD3 R15, PT, PT, R15, 0x1, RZ ;  /* 0x000000010f0f4810 */ /* 0x000fe40007ffe0ff */
[----:B------:R-:W-:-:S04]  /*0810*/  ISETP.NE.AND P4, PT, R12, RZ, PT ;  /* 0x000000ff0c00720c */ /* 0x000fc80003f85270 */
[----:B------:R-:W-:Y:S01]  /*0820*/  @!P3 IMAD.IADD R7, R7, 0x1, -R5 ;  /* 0x000000010707b824 */ /* 0x000fe200078e0a05 */
[----:B0-----:R-:W-:Y:S02]  /*0830*/  ISETP.GE.AND P3, PT, R4, 0x1, PT ;  /* 0x000000010400780c */ /* 0x001fe40003f66270 */
[----:B------:R-:W-:Y:S02]  /*0840*/  MOV R5, R15 ;  /* 0x0000000f00057202 */ /* 0x000fe40000000f00 */
[----:B------:R-:W-:Y:S02]  /*0850*/  @!P2 IADD3 R7, PT, PT, -R7, RZ, RZ ;  /* 0x000000ff0707a210 */ /* 0x000fe40007ffe1ff */
[----:B------:R-:W-:Y:S02]  /*0860*/  @!P0 IADD3 R5, PT, PT, -R5, RZ, RZ ;  /* 0x000000ff05058210 */ /* 0x000fe40007ffe1ff */
[----:B------:R-:W-:Y:S02]  /*0870*/  @!P1 LOP3.LUT R5, RZ, R11, RZ, 0x33, !PT ;  /* 0x0000000bff059212 */ /* 0x000fe400078e33ff */
[----:B------:R-:W-:-:S03]  /*0880*/  @!P4 LOP3.LUT R7, RZ, R12, RZ, 0x33, !PT ;  /* 0x0000000cff07c212 */ /* 0x000fc600078e33ff */
[----:B------:R-:W-:Y:S05]  /*0890*/  @!P3 BRA `(.L_x_35) ;  /* 0x0000000400c4b947 */ /* 0x000fea0003800000 */
[C---:B------:R-:W-:Y:S01]  /*08a0*/  ISETP.GE.U32.AND P0, PT, R4.reuse, 0x8, PT ;  /* 0x000000080400780c */ /* 0x040fe20003f06070 */
[----:B------:R-:W-:Y:S01]  /*08b0*/  IMAD R8, R13, R8, R0 ;  /* 0x000000080d087224 */ /* 0x000fe200078e0200 */
[----:B------:R-:W-:Y:S01]  /*08c0*/  LOP3.LUT R6, R4, 0x7, RZ, 0xc0, !PT ;  /* 0x0000000704067812 */ /* 0x000fe200078ec0ff */
[----:B------:R-:W-:Y:S01]  /*08d0*/  IMAD R9, R9, R4, RZ ;  /* 0x0000000409097224 */ /* 0x000fe200078e02ff */
[----:B------:R-:W-:Y:S02]  /*08e0*/  MOV R10, RZ ;  /* 0x000000ff000a7202 */ /* 0x000fe40000000f00 */
[----:B------:R-:W-:-:S07]  /*08f0*/  ISETP.NE.AND P1, PT, R6, RZ, PT ;  /* 0x000000ff0600720c */ /* 0x000fce0003f25270 */
[----:B------:R-:W-:Y:S06]  /*0900*/  @!P0 BRA `(.L_x_36) ;  /* 0x0000000000b88947 */ /* 0x000fec0003800000 */
[----:B------:R-:W-:Y:S01]  /*0910*/  IMAD R2, R5, R12, RZ ;  /* 0x0000000c05027224 */ /* 0x000fe200078e02ff */
[----:B------:R-:W-:Y:S02]  /*0920*/  LOP3.LUT R10, R4, 0x7ffffff8, RZ, 0xc0, !PT ;  /* 0x7ffffff8040a7812 */ /* 0x000fe400078ec0ff */
[----:B------:R-:W-:Y:S01]  /*0930*/  MOV R11, R9 ;  /* 0x00000009000b7202 */ /* 0x000fe20000000f00 */
[----:B------:R-:W-:Y:S01]  /*0940*/  IMAD R2, R2, R4, R7 ;  /* 0x0000000402027224 */ /* 0x000fe200078e0207 */
[----:B------:R-:W-:-:S03]  /*0950*/  IADD3 R26, PT, PT, -R10, RZ, RZ ;  /* 0x000000ff0a1a7210 */ /* 0x000fc60007ffe1ff */
[----:B------:R-:W-:-:S07]  /*0960*/  IMAD R2, R2, R13, R8 ;  /* 0x0000000d02027224 */ /* 0x000fce00078e0208 */
.L_x_37:
[----:B------:R-:W0:Y:S08]  /*0970*/  LDC.64 R20, c[0x0][0x380] ;  /* 0x0000e000ff147b82 */ /* 0x000e300000000a00 */
[----:B------:R-:W1:Y:S01]  /*0980*/  LDC.64 R14, c[0x0][0x388] ;  /* 0x0000e200ff0e7b82 */ /* 0x000e620000000a00 */
[----:B0-----:R-:W-:-:S05]  /*0990*/  IMAD.WIDE R20, R2, 0x4, R20 ;  /* 0x0000000402147825 */ /* 0x001fca00078e0214 */
[----:B------:R0:W2:Y:S01]  /*09a0*/  LDG.E R19, desc[UR4][R20.64] ;  /* 0x0000000414137981 */ /* 0x0000a2000c1e1900 */
[----:B-1----:R-:W-:-:S05]  /*09b0*/  IMAD.WIDE R14, R11, 0x4, R14 ;  /* 0x000000040b0e7825 */ /* 0x002fca00078e020e */
[----:B------:R-:W2:Y:S01]  /*09c0*/  LDG.E R29, desc[UR4][R14.64] ;  /* 0x000000040e1d7981 */ /* 0x000ea2000c1e1900 */
[----:B0-----:R-:W-:-:S03]  /*09d0*/  IMAD.WIDE R20, R3, 0x4, R20 ;  /* 0x0000000403147825 */ /* 0x001fc600078e0214 */
[----:B------:R-:W3:Y:S04]  /*09e0*/  LDG.E R24, desc[UR4][R14.64+0x4] ;  /* 0x000004040e187981 */ /* 0x000ee8000c1e1900 */
[----:B------:R-:W3:Y:S01]  /*09f0*/  LDG.E R25, desc[UR4][R20.64] ;  /* 0x0000000414197981 */ /* 0x000ee2000c1e1900 */
[----:B------:R-:W-:-:S03]  /*0a00*/  IMAD.WIDE R22, R3, 0x4, R20 ;  /* 0x0000000403167825 */ /* 0x000fc600078e0214 */
[----:B------:R-:W4:Y:S04]  /*0a10*/  LDG.E R27, desc[UR4][R14.64+0x8] ;  /* 0x000008040e1b7981 */ /* 0x000f28000c1e1900 */
[----:B------:R2:W4:Y:S01]  /*0a20*/  LDG.E R28, desc[UR4][R22.64] ;  /* 0x00000004161c7981 */ /* 0x000522000c1e1900 */
[----:B------:R-:W-:-:S04]  /*0a30*/  IMAD.WIDE R16, R3, 0x4, R22 ;  /* 0x0000000403107825 */ /* 0x000fc800078e0216 */
[----:B--2--5:R-:W-:Y:S01]  /*0a40*/  FFMA R22, R19, R29, R18 ;  /* 0x0000001d13167223 */ /* 0x024fe20000000012 */
[----:B------:R-:W-:Y:S01]  /*0a50*/  IMAD.WIDE R18, R3, 0x4, R16 ;  /* 0x0000000403127825 */ /* 0x000fe200078e0210 */
[----:B------:R3:W2:Y:S03]  /*0a60*/  LDG.E R29, desc[UR4][R16.64] ;  /* 0x00000004101d7981 */ /* 0x0006a6000c1e1900 */
[----:B---3--:R-:W-:Y:S01]  /*0a70*/  FFMA R17, R25, R24, R22 ;  /* 0x0000001819117223 */ /* 0x008fe20000000016 */
[----:B------:R-:W-:Y:S01]  /*0a80*/  IMAD.WIDE R24, R3, 0x4, R18 ;  /* 0x0000000403187825 */ /* 0x000fe200078e0212 */
[----:B------:R-:W3:Y:S03]  /*0a90*/  LDG.E R22, desc[UR4][R18.64] ;  /* 0x0000000412167981 */ /* 0x000ee6000c1e1900 */
[----:B----4-:R-:W-:-:S02]  /*0aa0*/  FFMA R28, R28, R27, R17 ;  /* 0x0000001b1c1c7223 */ /* 0x010fc40000000011 */
[----:B------:R-:W3:Y:S01]  /*0ab0*/  LDG.E R27, desc[UR4][R14.64+0x10] ;  /* 0x000010040e1b7981 */ /* 0x000ee2000c1e1900 */
[----:B------:R-:W-:-:S03]  /*0ac0*/  IMAD.WIDE R20, R3, 0x4, R24 ;  /* 0x0000000403147825 */ /* 0x000fc600078e0218 */
[----:B------:R-:W4:Y:S04]  /*0ad0*/  LDG.E R23, desc[UR4][R24.64] ;  /* 0x0000000418177981 */ /* 0x000f28000c1e1900 */
[----:B------:R-:W2:Y:S01]  /*0ae0*/  LDG.E R18, desc[UR4][R14.64+0xc] ;  /* 0x00000c040e127981 */ /* 0x000ea2000c1e1900 */
[----:B------:R-:W-:-:S03]  /*0af0*/  IMAD.WIDE R16, R3, 0x4, R20 ;  /* 0x0000000403107825 */ /* 0x000fc600078e0214 */
[----:B------:R-:W4:Y:S04]  /*0b00*/  LDG.E R19, desc[UR4][R14.64+0x18] ;  /* 0x000018040e137981 */ /* 0x000f28000c1e1900 */
[----:B------:R-:W4:Y:S04]  /*0b10*/  LDG.E R24, desc[UR4][R14.64+0x14] ;  /* 0x000014040e187981 */ /* 0x000f28000c1e1900 */
[----:B------:R-:W4:Y:S04]  /*0b20*/  LDG.E R25, desc[UR4][R14.64+0x1c] ;  /* 0x00001c040e197981 */ /* 0x000f28000c1e1900 */
[----:B------:R-:W4:Y:S04]  /*0b30*/  LDG.E R17, desc[UR4][R16.64] ;  /* 0x0000000410117981 */ /* 0x000f28000c1e1900 */
[----:B------:R-:W4:Y:S01]  /*0b40*/  LDG.E R14, desc[UR4][R20.64] ;  /* 0x00000004140e7981 */ /* 0x000f22000c1e1900 */
[----:B------:R-:W-:-:S05]  /*0b50*/  VIADD R26, R26, 0x8 ;  /* 0x000000081a1a7836 */ /* 0x000fca0000000000 */
[----:B------:R-:W-:Y:S02]  /*0b60*/  ISETP.NE.AND P0, PT, R26, RZ, PT ;  /* 0x000000ff1a00720c */ /* 0x000fe40003f05270 */
[----:B------:R-:W-:Y:S02]  /*0b70*/  IADD3 R11, PT, PT, R11, 0x8, RZ ;  /* 0x000000080b0b7810 */ /* 0x000fe40007ffe0ff */
[----:B------:R-:W-:Y:S01]  /*0b80*/  LEA R2, R3, R2, 0x3 ;  /* 0x0000000203027211 */ /* 0x000fe200078e18ff */
[----:B--2---:R-:W-:-:S04]  /*0b90*/  FFMA R29, R29, R18, R28 ;  /* 0x000000121d1d7223 */ /* 0x004fc8000000001c */
[----:B---3--:R-:W-:-:S04]  /*0ba0*/  FFMA R22, R22, R27, R29 ;  /* 0x0000001b16167223 */ /* 0x008fc8000000001d */
[----:B----4-:R-:W-:-:S04]  /*0bb0*/  FFMA R23, R23, R24, R22 ;  /* 0x0000001817177223 */ /* 0x010fc80000000016 */
[----:B------:R-:W-:-:S04]  /*0bc0*/  FFMA R18, R14, R19, R23 ;  /* 0x000000130e127223 */ /* 0x000fc80000000017 */
[----:B------:R-:W-:Y:S01]  /*0bd0*/  FFMA R18, R17, R25, R18 ;  /* 0x0000001911127223 */ /* 0x000fe20000000012 */
[----:B------:R-:W-:Y:S06]  /*0be0*/  @P0 BRA `(.L_x_37) ;  /* 0xfffffffc00600947 */ /* 0x000fec000383ffff */
.L_x_36:
[----:B------:R-:W-:Y:S05]  /*0bf0*/  @!P1 BRA `(.L_x_35) ;  /* 0x0000000000ec9947 */ /* 0x000fea0003800000 */
[----:B------:R-:W-:Y:S02]  /*0c00*/  ISETP.GE.U32.AND P0, PT, R6, 0x4, PT ;  /* 0x000000040600780c */ /* 0x000fe40003f06070 */
[----:B------:R-:W-:-:S04]  /*0c10*/  LOP3.LUT R19, R4, 0x3, RZ, 0xc0, !PT ;  /* 0x0000000304137812 */ /* 0x000fc800078ec0ff */
[----:B------:R-:W-:-:S07]  /*0c20*/  ISETP.NE.AND P1, PT, R19, RZ, PT ;  /* 0x000000ff1300720c */ /* 0x000fce0003f25270 */
[----:B------:R-:W-:Y:S06]  /*0c30*/  @!P0 BRA `(.L_x_38) ;  /* 0x0000000000608947 */ /* 0x000fec0003800000 */
[----:B------:R-:W0:Y:S01]  /*0c40*/  LDC.64 R20, c[0x0][0x380] ;  /* 0x0000e000ff147b82 */ /* 0x000e220000000a00 */
[----:B------:R-:W-:Y:S01]  /*0c50*/  IMAD R2, R5, R4, R10 ;  /* 0x0000000405027224 */ /* 0x000fe200078e020a */
[----:B------:R-:W-:-:S03]  /*0c60*/  IADD3 R17, PT, PT, R9, R10, RZ ;  /* 0x0000000a09117210 */ /* 0x000fc60007ffe0ff */
[----:B------:R-:W-:-:S03]  /*0c70*/  IMAD R2, R2, R12, R7 ;  /* 0x0000000c02027224 */ /* 0x000fc600078e0207 */
[----:B------:R-:W1:Y:S01]  /*0c80*/  LDC.64 R14, c[0x0][0x388] ;  /* 0x0000e200ff0e7b82 */ /* 0x000e620000000a00 */
[----:B------:R-:W-:-:S04]  /*0c90*/  IMAD R11, R2, R13, R8 ;  /* 0x0000000d020b7224 */ /* 0x000fc800078e0208 */
[----:B0-----:R-:W-:-:S04]  /*0ca0*/  IMAD.WIDE R20, R11, 0x4, R20 ;  /* 0x000000040b147825 */ /* 0x001fc800078e0214 */
[----:B-1----:R-:W-:-:S04]  /*0cb0*/  IMAD.WIDE R14, R17, 0x4, R14 ;  /* 0x00000004110e7825 */ /* 0x002fc800078e020e */
[C---:B------:R-:W-:Y:S01]  /*0cc0*/  IMAD.WIDE R16, R3.reuse, 0x4, R20 ;  /* 0x0000000403107825 */ /* 0x040fe200078e0214 */
[----:B------:R-:W2:Y:S04]  /*0cd0*/  LDG.E R11, desc[UR4][R14.64] ;  /* 0x000000040e0b7981 */ /* 0x000ea8000c1e1900 */
[----:B------:R-:W2:Y:S01]  /*0ce0*/  LDG.E R21, desc[UR4][R20.64] ;  /* 0x0000000414157981 */ /* 0x000ea2000c1e1900 */
[----:B------:R-:W-:-:S03]  /*0cf0*/  IMAD.WIDE R22, R3, 0x4, R16 ;  /* 0x0000000403167825 */ /* 0x000fc600078e0210 */
[----:B------:R-:W3:Y:S04]  /*0d00*/  LDG.E R16, desc[UR4][R16.64] ;  /* 0x0000000410107981 */ /* 0x000ee8000c1e1900 */
[----:B------:R-:W3:Y:S01]  /*0d10*/  LDG.E R2, desc[UR4][R14.64+0x4] ;  /* 0x000004040e027981 */ /* 0x000ee2000c1e1900 */
[----:B------:R-:W-:-:S03]  /*0d20*/  IMAD.WIDE R24, R3, 0x4, R22 ;  /* 0x0000000403187825 */ /* 0x000fc600078e0216 */
[----:B------:R-:W4:Y:S04]  /*0d30*/  LDG.E R23, desc[UR4][R22.64] ;  /* 0x0000000416177981 */ /* 0x000f28000c1e1900 */
[----:B------:R-:W4:Y:S04]  /*0d40*/  LDG.E R6, desc[UR4][R14.64+0x8] ;  /* 0x000008040e067981 */ /* 0x000f28000c1e1900 */
[----:B------:R-:W4:Y:S04]  /*0d50*/  LDG.E R25, desc[UR4][R24.64] ;  /* 0x0000000418197981 */ /* 0x000f28000c1e1900 */
[----:B------:R-:W4:Y:S01]  /*0d60*/  LDG.E R26, desc[UR4][R14.64+0xc] ;  /* 0x00000c040e1a7981 */ /* 0x000f22000c1e1900 */
[----:B------:R-:W-:-:S02]  /*0d70*/  VIADD R10, R10, 0x4 ;  /* 0x000000040a0a7836 */ /* 0x000fc40000000000 */
[----:B--2--5:R-:W-:-:S04]  /*0d80*/  FFMA R11, R21, R11, R18 ;  /* 0x0000000b150b7223 */ /* 0x024fc80000000012 */
[----:B---3--:R-:W-:-:S04]  /*0d90*/  FFMA R2, R16, R2, R11 ;  /* 0x0000000210027223 */ /* 0x008fc8000000000b */
[----:B----4-:R-:W-:-:S04]  /*0da0*/  FFMA R2, R23, R6, R2 ;  /* 0x0000000617027223 */ /* 0x010fc80000000002 */
[----:B------:R-:W-:-:S07]  /*0db0*/  FFMA R18, R25, R26, R2 ;  /* 0x0000001a19127223 */ /* 0x000fce0000000002 */
.L_x_38:
[----:B------:R-:W-:Y:S05]  /*0dc0*/  @!P1 BRA `(.L_x_35) ;  /* 0x0000000000789947 */ /* 0x000fea0003800000 */
[----:B------:R-:W-:Y:S01]  /*0dd0*/  ISETP.NE.AND P0, PT, R19, 0x1, PT ;  /* 0x000000011300780c */ /* 0x000fe20003f05270 */
[----:B------:R-:W0:Y:S01]  /*0de0*/  LDC.64 R22, c[0x0][0x380] ;  /* 0x0000e000ff167b82 */ /* 0x000e220000000a00 */
[----:B------:R-:W-:-:S04]  /*0df0*/  LOP3.LUT R2, R4, 0x1, RZ, 0xc0, !PT ;  /* 0x0000000104027812 */ /* 0x000fc800078ec0ff */
[----:B------:R-:W-:-:S03]  /*0e00*/  ISETP.NE.U32.AND P1, PT, R2, 0x1, PT ;  /* 0x000000010200780c */ /* 0x000fc60003f25070 */
[----:B------:R-:W1:Y:S04]  /*0e10*/  LDC.64 R20, c[0x0][0x388] ;  /* 0x0000e200ff147b82 */ /* 0x000e680000000a00 */
[----:B------:R-:W-:Y:S01]  /*0e20*/  @P0 IMAD R2, R5, R4, R10 ;  /* 0x0000000405020224 */ /* 0x000fe200078e020a */
[C---:B------:R-:W-:Y:S02]  /*0e30*/  @P0 IADD3 R19, PT, PT, R9.reuse, R10, RZ ;  /* 0x0000000a09130210 */ /* 0x040fe40007ffe0ff */
[----:B------:R-:W-:Y:S01]  /*0e40*/  @P0 IADD3 R10, PT, PT, R10, 0x2, RZ ;  /* 0x000000020a0a0810 */ /* 0x000fe20007ffe0ff */
[----:B------:R-:W2:Y:S01]  /*0e50*/  LDC.64 R14, c[0x0][0x380] ;  /* 0x0000e000ff0e7b82 */ /* 0x000ea20000000a00 */
[----:B------:R-:W-:Y:S02]  /*0e60*/  @P0 IMAD R2, R2, R12, R7 ;  /* 0x0000000c02020224 */ /* 0x000fe400078e0207 */
[----:B------:R-:W-:Y:S01]  /*0e70*/  @!P1 IADD3 R9, PT, PT, R9, R10, RZ ;  /* 0x0000000a09099210 */ /* 0x000fe20007ffe0ff */
[----:B------:R-:W-:-:S02]  /*0e80*/  @!P1 IMAD R4, R5, R4, R10 ;  /* 0x0000000405049224 */ /* 0x000fc400078e020a */
[----:B------:R-:W-:Y:S02]  /*0e90*/  @P0 IMAD R11, R2, R13, R8 ;  /* 0x0000000d020b0224 */ /* 0x000fe400078e0208 */
[----:B------:R-:W3:Y:S01]  /*0ea0*/  LDC.64 R16, c[0x0][0x388] ;  /* 0x0000e200ff107b82 */ /* 0x000ee20000000a00 */
[----:B------:R-:W-:Y:S02]  /*0eb0*/  @!P1 IMAD R4, R4, R12, R7 ;  /* 0x0000000c04049224 */ /* 0x000fe400078e0207 */
[----:B0-----:R-:W-:-:S04]  /*0ec0*/  @P0 IMAD.WIDE R22, R11, 0x4, R22 ;  /* 0x000000040b160825 */ /* 0x001fc800078e0216 */
[----:B------:R-:W-:Y:S02]  /*0ed0*/  @!P1 IMAD R13, R4, R13, R8 ;  /* 0x0000000d040d9224 */ /* 0x000fe400078e0208 */
[----:B-1----:R-:W-:-:S04]  /*0ee0*/  @P0 IMAD.WIDE R20, R19, 0x4, R20 ;  /* 0x0000000413140825 */ /* 0x002fc800078e0214 */
[----:B------:R-:W-:Y:S01]  /*0ef0*/  @P0 IMAD.WIDE R2, R3, 0x4, R22 ;  /* 0x0000000403020825 */ /* 0x000fe200078e0216 */
[----:B------:R-:W4:Y:S04]  /*0f00*/  @P0 LDG.E R4, desc[UR4][R20.64] ;  /* 0x0000000414040981 */ /* 0x000f28000c1e1900 */
[----:B------:R-:W4:Y:S01]  /*0f10*/  @P0 LDG.E R23, desc[UR4][R22.64] ;  /* 0x0000000416170981 */ /* 0x000f22000c1e1900 */
[----:B--2---:R-:W-:-:S03]  /*0f20*/  @!P1 IMAD.WIDE R14, R13, 0x4, R14 ;  /* 0x000000040d0e9825 */ /* 0x004fc600078e020e */
[----:B------:R-:W2:Y:S01]  /*0f30*/  @P0 LDG.E R3, desc[UR4][R2.64] ;  /* 0x0000000402030981 */ /* 0x000ea2000c1e1900 */
[----:B---3--:R-:W-:-:S03]  /*0f40*/  @!P1 IMAD.WIDE R16, R9, 0x4, R16 ;  /* 0x0000000409109825 */ /* 0x008fc600078e0210 */
[----:B------:R-:W2:Y:S04]  /*0f50*/  @P0 LDG.E R5, desc[UR4][R20.64+0x4] ;  /* 0x0000040414050981 */ /* 0x000ea8000c1e1900 */
[----:B------:R-:W3:Y:S04]  /*0f60*/  @!P1 LDG.E R15, desc[UR4][R14.64] ;  /* 0x000000040e0f9981 */ /* 0x000ee8000c1e1900 */
[----:B------:R-:W3:Y:S01]  /*0f70*/  @!P1 LDG.E R16, desc[UR4][R16.64] ;  /* 0x0000000410109981 */ /* 0x000ee2000c1e1900 */
[----:B----45:R-:W-:-:S04]  /*0f80*/  @P0 FFMA R4, R23, R4, R18 ;  /* 0x0000000417040223 */ /* 0x030fc80000000012 */
[----:B--2---:R-:W-:-:S04]  /*0f90*/  @P0 FFMA R18, R3, R5, R4 ;  /* 0x0000000503120223 */ /* 0x004fc80000000004 */
[----:B---3--:R-:W-:-:S07]  /*0fa0*/  @!P1 FFMA R18, R15, R16, R18 ;  /* 0x000000100f129223 */ /* 0x008fce0000000012 */
.L_x_35:
[----:B------:R-:W0:Y:S02]  /*0fb0*/  LDC.64 R2, c[0x0][0x398] ;  /* 0x0000e600ff027b82 */ /* 0x000e240000000a00 */
[----:B0-----:R-:W-:-:S05]  /*0fc0*/  IMAD.WIDE R2, R0, 0x4, R2 ;  /* 0x0000000400027825 */ /* 0x001fca00078e0202 */
[----:B-----5:R-:W-:Y:S01]  /*0fd0*/  STG.E desc[UR4][R2.64], R18 ;  /* 0x0000001202007986 */ /* 0x020fe2000c101904 */
[----:B------:R-:W-:Y:S05]  /*0fe0*/  EXIT ;  /* 0x000000000000794d */ /* 0x000fea0003800000 */
.L_x_39:
        /* <DEDUP_REMOVED lines=9> */
.L_x_48:


//--------------------- .text._Z18grid_sample_kernelPKfS0_Pfiiiiii --------------------------
	.section	.text._Z18grid_sample_kernelPKfS0_Pfiiiiii,"ax",@progbits
	.align	128
        .global         _Z18grid_sample_kernelPKfS0_Pfiiiiii
        .type           _Z18grid_sample_kernelPKfS0_Pfiiiiii,@function
        .size           _Z18grid_sample_kernelPKfS0_Pfiiiiii,(.L_x_49 - _Z18grid_sample_kernelPKfS0_Pfiiiiii)
        .other          _Z18grid_sample_kernelPKfS0_Pfiiiiii,@"STO_CUDA_ENTRY STV_DEFAULT"
_Z18grid_sample_kernelPKfS0_Pfiiiiii:
.text._Z18grid_sample_kernelPKfS0_Pfiiiiii:
[----:B------:R-:W-:Y:S01]  /*0000*/  LDC R1, c[0x0][0x37c] ;  /* 0x0000df00ff017b82 */ /* 0x000fe20000000800 */
[----:B------:R-:W0:Y:S07]  /*0010*/  S2R R9, SR_TID.X ;  /* 0x0000000000097919 */ /* 0x000e2e0000002100 */
[----:B------:R-:W1:Y:S08]  /*0020*/  LDC.64 R2, c[0x0][0x398] ;  /* 0x0000e600ff027b82 */ /* 0x000e700000000a00 */
[----:B------:R-:W2:Y:S08]  /*0030*/  LDC.64 R4, c[0x0][0x3a8] ;  /* 0x0000ea00ff047b82 */ /* 0x000eb00000000a00 */
[----:B------:R-:W0:Y:S08]  /*0040*/  S2UR UR4, SR_CTAID.X ;  /* 0x00000000000479c3 */ /* 0x000e300000002500 */
[----:B------:R-:W0:Y:S01]  /*0050*/  LDC R6, c[0x0][0x360] ;  /* 0x0000d800ff067b82 */ /* 0x000e220000000800 */
[----:B-1----:R-:W-:-:S04]  /*0060*/  IMAD R7, R3, R2, RZ ;  /* 0x0000000203077224 */ /* 0x002fc800078e02ff */
[----:B--2---:R-:W-:-:S04]  /*0070*/  IMAD R0, R7, R4, RZ ;  /* 0x0000000407007224 */ /* 0x004fc800078e02ff */
[----:B------:R-:W-:Y:S02]  /*0080*/  IMAD R7, R0, R5, RZ ;  /* 0x0000000500077224 */ /* 0x000fe400078e02ff */
[----:B0-----:R-:W-:-:S05]  /*0090*/  IMAD R2, R6, UR4, R9 ;  /* 0x0000000406027c24 */ /* 0x001fca000f8e0209 */
[----:B------:R-:W-:-:S13]  /*00a0*/  ISETP.GE.AND P0, PT, R2, R7, PT ;  /* 0x000000070200720c */ /* 0x000fda0003f06270 */
[----:B------:R-:W-:Y:S05]  /*00b0*/  @P0 EXIT ;  /* 0x000000000000094d */ /* 0x000fea0003800000 */
[-C--:B------:R-:W-:Y:S01]  /*00c0*/  IABS R13, R5.reuse ;  /* 0x00000005000d7213 */ /* 0x080fe20000000000 */
[----:B------:R-:W-:Y:S01]  /*00d0*/  IMAD R0, R4, R5, RZ ;  /* 0x0000000504007224 */ /* 0x000fe200078e02ff */
[----:B------:R-:W-:Y:S01]  /*00e0*/  IABS R9, R4 ;  /* 0x0000000400097213 */ /* 0x000fe20000000000 */
[----:B------:R-:W0:Y:S01]  /*00f0*/  LDCU.64 UR4, c[0x0][0x358] ;  /* 0x00006b00ff0477ac */ /* 0x000e220008000a00 */
[----:B------:R-:W1:Y:S08]  /*0100*/  I2F.RP R8, R13 ;  /* 0x0000000d00087306 */ /* 0x000e700000209400 */
[----:B-1----:R-:W1:Y:S02]  /*0110*/  MUFU.RCP R8, R8 ;  /* 0x0000000800087308 */ /* 0x002e640000001000 */
[----:B-1----:R-:W-:-:S02]  /*0120*/  IADD3 R6, PT, PT, R8, 0xffffffe, RZ ;  /* 0x0ffffffe08067810 */ /* 0x002fc40007ffe0ff */
[----:B------:R-:W-:-:S04]  /*0130*/  IABS R8, R2 ;  /* 0x0000000200087213 */ /* 0x000fc80000000000 */
[----:B------:R1:W2:Y:S02]  /*0140*/  F2I.FTZ.U32.TRUNC.NTZ R7, R6 ;  /* 0x0000000600077305 */ /* 0x0002a4000021f000 */
[----:B-1----:R-:W-:Y:S02]  /*0150*/  IMAD.MOV.U32 R6, RZ, RZ, RZ ;  /* 0x000000ffff067224 */ /* 0x002fe400078e00ff */
[----:B--2---:R-:W-:-:S04]  /*0160*/  IMAD.MOV R10, RZ, RZ, -R7 ;  /* 0x000000ffff0a7224 */ /* 0x004fc800078e0a07 */
[----:B------:R-:W-:Y:S01]  /*0170*/  IMAD R11, R10, R13, RZ ;  /* 0x0000000d0a0b7224 */ /* 0x000fe200078e02ff */
[----:B------:R-:W-:Y:S01]  /*0180*/  MOV R10, R9 ;  /* 0x00000009000a7202 */ /* 0x000fe20000000f00 */
[----:B------:R-:W-:Y:S02]  /*0190*/  IMAD R9, R0, R3, RZ ;  /* 0x0000000300097224 */ /* 0x000fe400078e02ff */
[----:B------:R-:W-:Y:S01]  /*01a0*/  IMAD.HI.U32 R7, R7, R11, R6 ;  /* 0x0000000b07077227 */ /* 0x000fe200078e0006 */
[----:B------:R-:W1:Y:S02]  /*01b0*/  I2F.RP R12, R10 ;  /* 0x0000000a000c7306 */ /* 0x000e640000209400 */
[-C--:B------:R-:W-:Y:S02]  /*01c0*/  IABS R11, R9.reuse ;  /* 0x00000009000b7213 */ /* 0x080fe40000000000 */
[----:B------:R-:W-:Y:S01]  /*01d0*/  IABS R17, R9 ;  /* 0x0000000900117213 */ /* 0x000fe20000000000 */
[----:B------:R-:W-:-:S03]  /*01e0*/  IMAD.HI.U32 R14, R7, R8, RZ ;  /* 0x00000008070e7227 */ /* 0x000fc600078e00ff */
[----:B------:R-:W2:Y:S02]  /*01f0*/  I2F.RP R15, R11 ;  /* 0x0000000b000f7306 */ /* 0x000ea40000209400 */
[----:B------:R-:W-:-:S05]  /*0200*/  IADD3 R6, PT, PT, -R14, RZ, RZ ;  /* 0x000000ff0e067210 */ /* 0x000fca0007ffe1ff */
[C---:B------:R-:W-:Y:S01]  /*0210*/  IMAD R6, R13.reuse, R6, R8 ;  /* 0x000000060d067224 */ /* 0x040fe200078e0208 */
[----:B-1----:R-:W1:Y:S04]  /*0220*/  MUFU.RCP R12, R12 ;  /* 0x0000000c000c7308 */ /* 0x002e680000001000 */
[----:B------:R-:W-:-:S04]  /*0230*/  ISETP.GT.U32.AND P1, PT, R13, R6, PT ;  /* 0x000000060d00720c */ /* 0x000fc80003f24070 */
[----:B--2---:R-:W2:Y:S09]  /*0240*/  MUFU.RCP R15, R15 ;  /* 0x0000000f000f7308 */ /* 0x004eb20000001000 */
[----:B------:R-:W-:Y:S01]  /*0250*/  @!P1 IADD3 R6, PT, PT, R6, -R13, RZ ;  /* 0x8000000d06069210 */ /* 0x000fe20007ffe0ff */
[----:B-1----:R-:W-:Y:S01]  /*0260*/  VIADD R7, R12, 0xffffffe ;  /* 0x0ffffffe0c077836 */ /* 0x002fe20000000000 */
[----:B------:R-:W-:-:S02]  /*0270*/  @!P1 IADD3 R14, PT, PT, R14, 0x1, RZ ;  /* 0x000000010e0e9810 */ /* 0x000fc40007ffe0ff */
[----:B------:R-:W-:Y:S02]  /*0280*/  ISETP.GE.U32.AND P0, PT, R6, R13, PT ;  /* 0x0000000d0600720c */ /* 0x000fe40003f06070 */
[----:B------:R-:W-:Y:S01]  /*0290*/  LOP3.LUT R6, R2, R5, RZ, 0x3c, !PT ;  /* 0x0000000502067212 */ /* 0x000fe200078e3cff */
[----:B------:R-:W1:Y:S01]  /*02a0*/  F2I.FTZ.U32.TRUNC.NTZ R7, R7 ;  /* 0x0000000700077305 */ /* 0x000e62000021f000 */
[----:B------:R-:W-:Y:S01]  /*02b0*/  ISETP.NE.AND P1, PT, R5, RZ, PT ;  /* 0x000000ff0500720c */ /* 0x000fe20003f25270 */
[----:B--2---:R-:W-:Y:S01]  /*02c0*/  VIADD R13, R15, 0xffffffe ;  /* 0x0ffffffe0f0d7836 */ /* 0x004fe20000000000 */
[----:B------:R-:W-:Y:S01]  /*02d0*/  ISETP.GE.AND P2, PT, R6, RZ, PT ;  /* 0x000000ff0600720c */ /* 0x000fe20003f46270 */
[----:B------:R-:W-:-:S04]  /*02e0*/  IMAD.MOV.U32 R6, RZ, RZ, RZ ;  /* 0x000000ffff067224 */ /* 0x000fc800078e00ff */
[----:B------:R-:W2:Y:S02]  /*02f0*/  F2I.FTZ.U32.TRUNC.NTZ R13, R13 ;  /* 0x0000000d000d7305 */ /* 0x000ea4000021f000 */
[----:B------:R-:W-:Y:S01]  /*0300*/  @P0 IADD3 R14, PT, PT, R14, 0x1, RZ ;  /* 0x000000010e0e0810 */ /* 0x000fe20007ffe0ff */
[----:B-1----:R-:W-:-:S05]  /*0310*/  IMAD.MOV R15, RZ, RZ, -R7 ;  /* 0x000000ffff0f7224 */ /* 0x002fca00078e0a07 */
[----:B------:R-:W-:Y:S02]  /*0320*/  @!P2 IADD3 R14, PT, PT, -R14, RZ, RZ ;  /* 0x000000ff0e0ea210 */ /* 0x000fe40007ffe1ff */
[----:B------:R-:W-:Y:S01]  /*0330*/  @!P1 LOP3.LUT R14, RZ, R5, RZ, 0x33, !PT ;  /* 0x00000005ff0e9212 */ /* 0x000fe200078e33ff */
[----:B------:R-:W-:-:S03]  /*0340*/  IMAD R15, R15, R10, RZ ;  /* 0x0000000a0f0f7224 */ /* 0x000fc600078e02ff */
[----:B------:R-:W-:Y:S01]  /*0350*/  IABS R12, R14 ;  /* 0x0000000e000c7213 */ /* 0x000fe20000000000 */
[----:B------:R-:W-:Y:S01]  /*0360*/  IMAD.HI.U32 R6, R7, R15, R6 ;  /* 0x0000000f07067227 */ /* 0x000fe200078e0006 */
[----:B--2---:R-:W-:Y:S02]  /*0370*/  IADD3 R16, PT, PT, RZ, -R13, RZ ;  /* 0x8000000dff107210 */ /* 0x004fe40007ffe0ff */
[----:B------:R-:W-:Y:S01]  /*0380*/  MOV R7, R12 ;  /* 0x0000000c00077202 */ /* 0x000fe20000000f00 */
[----:B------:R-:W-:Y:S02]  /*0390*/  HFMA2 R12, -RZ, RZ, 0, 0 ;  /* 0x00000000ff0c7431 */ /* 0x000fe400000001ff */
[----:B------:R-:W-:Y:S02]  /*03a0*/  IMAD R15, R16, R11, RZ ;  /* 0x0000000b100f7224 */ /* 0x000fe400078e02ff */
[----:B------:R-:W-:-:S04]  /*03b0*/  IMAD.HI.U32 R6, R6, R7, RZ ;  /* 0x0000000706067227 */ /* 0x000fc800078e00ff */
[----:B------:R-:W-:Y:S01]  /*03c0*/  IMAD.HI.U32 R13, R13, R15, R12 ;  /* 0x0000000f0d0d7227 */ /* 0x000fe200078e000c */
[----:B------:R-:W-:-:S03]  /*03d0*/  IADD3 R12, PT, PT, -R6, RZ, RZ ;  /* 0x000000ff060c7210 */ /* 0x000fc60007ffe1ff */
[----:B------:R-:W-:Y:S02]  /*03e0*/  IMAD.MOV R15, RZ, RZ, -R17 ;  /* 0x000000ffff0f7224 */ /* 0x000fe400078e0a11 */
[----:B------:R-:W-:-:S04]  /*03f0*/  IMAD.HI.U32 R13, R13, R8, RZ ;  /* 0x000000080d0d7227 */ /* 0x000fc800078e00ff */
[----:B------:R-:W-:Y:S02]  /*0400*/  IMAD R6, R13, R15, R8 ;  /* 0x0000000f0d067224 */ /* 0x000fe400078e0208 */
[----:B------:R-:W-:-:S03]  /*0410*/  IMAD R7, R10, R12, R7 ;  /* 0x0000000c0a077224 */ /* 0x000fc600078e0207 */
[----:B------:R-:W-:Y:S02]  /*0420*/  ISETP.GT.U32.AND P1, PT, R11, R6, PT ;  /* 0x000000060b00720c */ /* 0x000fe40003f24070 */
[----:B------:R-:W-:-:S11]  /*0430*/  ISETP.GT.U32.AND P0, PT, R10, R7, PT ;  /* 0x000000070a00720c */ /* 0x000fd60003f04070 */
[-C--:B------:R-:W-:Y:S02]  /*0440*/  @!P1 IADD3 R6, PT, PT, R6, -R11.reuse, RZ ;  /* 0x8000000b06069210 */ /* 0x080fe40007ffe0ff */
[----:B------:R-:W-:Y:S01]  /*0450*/  @!P0 IMAD.IADD R7, R7, 0x1, -R10 ;  /* 0x0000000107078824 */ /* 0x000fe200078e0a0a */
[----:B------:R-:W-:Y:S02]  /*0460*/  @!P1 IADD3 R13, PT, PT, R13, 0x1, RZ ;  /* 0x000000010d0d9810 */ /* 0x000fe40007ffe0ff */
[----:B------:R-:W-:Y:S02]  /*0470*/  ISETP.GE.U32.AND P4, PT, R6, R11, PT ;  /* 0x0000000b0600720c */ /* 0x000fe40003f86070 */
[----:B------:R-:W-:Y:S02]  /*0480*/  ISETP.GT.U32.AND P3, PT, R10, R7, PT ;  /* 0x000000070a00720c */ /* 0x000fe40003f64070 */
[----:B------:R-:W-:Y:S02]  /*0490*/  LOP3.LUT R6, R2, R9, RZ, 0x3c, !PT ;  /* 0x0000000902067212 */ /* 0x000fe400078e3cff */
[----:B------:R-:W-:-:S02]  /*04a0*/  ISETP.GE.AND P1, PT, R14, RZ, PT ;  /* 0x000000ff0e00720c */ /* 0x000fc40003f26270 */
[----:B------:R-:W-:Y:S02]  /*04b0*/  ISETP.GE.AND P2, PT, R6, RZ, PT ;  /* 0x000000ff0600720c */ /* 0x000fe40003f46270 */
[----:B------:R-:W-:Y:S02]  /*04c0*/  ISETP.NE.AND P0, PT, R9, RZ, PT ;  /* 0x000000ff0900720c */ /* 0x000fe40003f05270 */
[----:B------:R-:W-:Y:S02]  /*04d0*/  IADD3 R14, PT, PT, -R14, RZ, RZ ;  /* 0x000000ff0e0e7210 */ /* 0x000fe40007ffe1ff */
[----:B------:R-:W-:Y:S01]  /*04e0*/  @P4 IADD3 R13, PT, PT, R13, 0x1, RZ ;  /* 0x000000010d0d4810 */ /* 0x000fe20007ffe0ff */
[----:B------:R-:W-:Y:S01]  /*04f0*/  @!P3 IMAD.IADD R7, R7, 0x1, -R10 ;  /* 0x000000010707b824 */ /* 0x000fe200078e0a0a */
[----:B------:R-:W-:Y:S01]  /*0500*/  ISETP.NE.AND P4, PT, R4, RZ, PT ;  /* 0x000000ff0400720c */ /* 0x000fe20003f85270 */
[----:B------:R-:W1:Y:S01]  /*0510*/  LDC.64 R10, c[0x0][0x388] ;  /* 0x0000e200ff0a7b82 */ /* 0x000e620000000a00 */
[----:B------:R-:W-:Y:S01]  /*0520*/  MOV R6, R13 ;  /* 0x0000000d00067202 */ /* 0x000fe20000000f00 */
[----:B------:R-:W-:-:S02]  /*0530*/  @!P1 IMAD.MOV R7, RZ, RZ, -R7 ;  /* 0x000000ffff079224 */ /* 0x000fc400078e0a07 */
[----:B------:R-:W-:Y:S01]  /*0540*/  IMAD R14, R5, R14, R2 ;  /* 0x0000000e050e7224 */ /* 0x000fe200078e0202 */
[----:B------:R-:W-:Y:S02]  /*0550*/  @!P2 IADD3 R6, PT, PT, -R6, RZ, RZ ;  /* 0x000000ff0606a210 */ /* 0x000fe40007ffe1ff */
[----:B------:R-:W-:-:S05]  /*0560*/  @!P0 LOP3.LUT R6, RZ, R9, RZ, 0x33, !PT ;  /* 0x00000009ff068212 */ /* 0x000fca00078e33ff */
[----:B------:R-:W-:-:S05]  /*0570*/  @!P4 LOP3.LUT R7, RZ, R4, RZ, 0x33, !PT ;  /* 0x00000004ff07c212 */ /* 0x000fca00078e33ff */
[----:B------:R-:W-:-:S04]  /*0580*/  IMAD R4, R6, R4, R7 ;  /* 0x0000000406047224 */ /* 0x000fc800078e0207 */
[----:B------:R-:W-:-:S05]  /*0590*/  IMAD R4, R4, R5, R14 ;  /* 0x0000000504047224 */ /* 0x000fca00078e020e */
[----:B------:R-:W-:-:S05]  /*05a0*/  SHF.L.U32 R13, R4, 0x1, RZ ;  /* 0x00000001040d7819 */ /* 0x000fca00000006ff */
[----:B-1----:R-:W-:-:S05]  /*05b0*/  IMAD.WIDE R12, R13, 0x4, R10 ;  /* 0x000000040d0c7825 */ /* 0x002fca00078e020a */
[----:B0-----:R-:W2:Y:S04]  /*05c0*/  LDG.E R7, desc[UR4][R12.64+0x4] ;  /* 0x000004040c077981 */ /* 0x001ea8000c1e1900 */
[----:B------:R0:W3:Y:S01]  /*05d0*/  LDG.E R10, desc[UR4][R12.64] ;  /* 0x000000040c0a7981 */ /* 0x0000e2000c1e1900 */
[-C--:B------:R-:W-:Y:S02]  /*05e0*/  IABS R15, R0.reuse ;  /* 0x00000000000f7213 */ /* 0x080fe40000000000 */
[----:B------:R-:W-:Y:S02]  /*05f0*/  IABS R9, R3 ;  /* 0x0000000300097213 */ /* 0x000fe40000000000 */
[----:B------:R-:W1:Y:S01]  /*0600*/  I2F.RP R11, R15 ;  /* 0x0000000f000b7306 */ /* 0x000e620000209400 */
[----:B0-----:R-:W-:-:S07]  /*0610*/  IABS R12, R0 ;  /* 0x00000000000c7213 */ /* 0x001fce0000000000 */
[----:B-1----:R-:W0:Y:S02]  /*0620*/  MUFU.RCP R11, R11 ;  /* 0x0000000b000b7308 */ /* 0x002e240000001000 */
[----:B0-----:R-:W-:-:S06]  /*0630*/  VIADD R4, R11, 0xffffffe ;  /* 0x0ffffffe0b047836 */ /* 0x001fcc0000000000 */
[----:B------:R0:W1:Y:S02]  /*0640*/  F2I.FTZ.U32.TRUNC.NTZ R5, R4 ;  /* 0x0000000400057305 */ /* 0x000064000021f000 */
[----:B0-----:R-:W-:Y:S01]  /*0650*/  HFMA2 R4, -RZ, RZ, 0, 0 ;  /* 0x00000000ff047431 */ /* 0x001fe200000001ff */
[----:B-1----:R-:W-:-:S05]  /*0660*/  IADD3 R14, PT, PT, RZ, -R5, RZ ;  /* 0x80000005ff0e7210 */ /* 0x002fca0007ffe0ff */
[----:B------:R-:W-:-:S04]  /*0670*/  IMAD R17, R14, R15, RZ ;  /* 0x0000000f0e117224 */ /* 0x000fc800078e02ff */
[----:B------:R-:W-:-:S04]  /*0680*/  IMAD.HI.U32 R5, R5, R17, R4 ;  /* 0x0000001105057227 */ /* 0x000fc800078e0004 */
[----:B------:R-:W-:Y:S02]  /*0690*/  IMAD.MOV R4, RZ, RZ, -R12 ;  /* 0x000000ffff047224 */ /* 0x000fe400078e0a0c */
[----:B------:R-:W0:Y:S01]  /*06a0*/  I2F.RP R12, R9 ;  /* 0x00000009000c7306 */ /* 0x000e220000209400 */
[----:B------:R-:W-:-:S04]  /*06b0*/  IMAD.HI.U32 R11, R5, R8, RZ ;  /* 0x00000008050b7227 */ /* 0x000fc800078e00ff */
[----:B------:R-:W-:Y:S01]  /*06c0*/  IMAD R8, R11, R4, R8 ;  /* 0x000000040b087224 */ /* 0x000fe200078e0208 */
[----:B------:R-:W-:-:S04]  /*06d0*/  LOP3.LUT R4, R2, R0, RZ, 0x3c, !PT ;  /* 0x0000000002047212 */ /* 0x000fc800078e3cff */
[----:B------:R-:W-:Y:S02]  /*06e0*/  ISETP.GT.U32.AND P1, PT, R15, R8, PT ;  /* 0x000000080f00720c */ /* 0x000fe40003f24070 */
[----:B------:R-:W-:Y:S01]  /*06f0*/  ISETP.GE.AND P2, PT, R4, RZ, PT ;  /* 0x000000ff0400720c */ /* 0x000fe20003f46270 */
[----:B0-----:R-:W0:Y:S10]  /*0700*/  MUFU.RCP R12, R12 ;  /* 0x0000000c000c7308 */ /* 0x001e340000001000 */
[----:B------:R-:W-:Y:S01]  /*0710*/  @!P1 IADD3 R8, PT, PT, R8, -R15, RZ ;  /* 0x8000000f08089210 */ /* 0x000fe20007ffe0ff */
[----:B------:R-:W-:Y:S01]  /*0720*/  @!P1 VIADD R11, R11, 0x1 ;  /* 0x000000010b0b9836 */ /* 0x000fe20000000000 */
[----:B------:R-:W-:-:S02]  /*0730*/  ISETP.NE.AND P1, PT, R0, RZ, PT ;  /* 0x000000ff0000720c */ /* 0x000fc40003f25270 */
[----:B------:R-:W-:Y:S02]  /*0740*/  ISETP.GE.U32.AND P0, PT, R8, R15, PT ;  /* 0x0000000f0800720c */ /* 0x000fe40003f06070 */
[----:B0-----:R-:W-:-:S06]  /*0750*/  IADD3 R5, PT, PT, R12, 0xffffffe, RZ ;  /* 0x0ffffffe0c057810 */ /* 0x001fcc0007ffe0ff */
[----:B------:R-:W0:Y:S05]  /*0760*/  F2I.FTZ.U32.TRUNC.NTZ R5, R5 ;  /* 0x0000000500057305 */ /* 0x000e2a000021f000 */
[----:B------:R-:W-:-:S05]  /*0770*/  @P0 IADD3 R11, PT, PT, R11, 0x1, RZ ;  /* 0x000000010b0b0810 */ /* 0x000fca0007ffe0ff */
[----:B------:R-:W-:Y:S01]  /*0780*/  @!P2 IMAD.MOV R11, RZ, RZ, -R11 ;  /* 0x000000ffff0ba224 */ /* 0x000fe200078e0a0b */
[----:B------:R-:W-:-:S04]  /*0790*/  @!P1 LOP3.LUT R11, RZ, R0, RZ, 0x33, !PT ;  /* 0x00000000ff0b9212 */ /* 0x000fc800078e33ff */
[----:B------:R-:W-:Y:S02]  /*07a0*/  IABS R14, R11 ;  /* 0x0000000b000e7213 */ /* 0x000fe40000000000 */
[----:B------:R-:W-:Y:S02]  /*07b0*/  ISETP.GE.AND P2, PT, R11, RZ, PT ;  /* 0x000000ff0b00720c */ /* 0x000fe40003f46270 */
[----:B0-----:R-:W-:-:S05]  /*07c0*/  IADD3 R4, PT, PT, RZ, -R5, RZ ;  /* 0x80000005ff047210 */ /* 0x001fca0007ffe0ff */
[----:B------:R-:W-:Y:S01]  /*07d0*/  IMAD R13, R4, R9, RZ ;  /* 0x00000009040d7224 */ /* 0x000fe200078e02ff */
[----:B------:R-:W-:-:S05]  /*07e0*/  MOV R4, RZ ;  /* 0x000000ff00047202 */ /* 0x000fca0000000f00 */
[----:B------:R-:W-:-:S06]  /*07f0*/  IMAD.HI.U32 R4, R5, R13, R4 ;  /* 0x0000000d05047227 */ /* 0x000fcc00078e0004 */
[----:B------:R-:W-:-:S05]  /*0800*/  IMAD.HI.U32 R4, R4, R14, RZ ;  /* 0x0000000e04047227 */ /* 0x000fca00078e00ff */
[----:B------:R-:W-:Y:S02]  /*0810*/  IADD3 R0, PT, PT, -R4, RZ, RZ ;  /* 0x000000ff04007210 */ /* 0x000fe40007ffe1ff */
[----:B------:R-:W0:Y:S03]  /*0820*/  LDC.64 R4, c[0x0][0x3a0] ;  /* 0x0000e800ff047b82 */ /* 0x000e260000000a00 */
[----:B------:R-:W-:-:S05]  /*0830*/  IMAD R14, R9, R0, R14 ;  /* 0x00000000090e7224 */ /* 0x000fca00078e020e */
[----:B------:R-:W-:-:S13]  /*0840*/  ISETP.GT.U32.AND P0, PT, R9, R14, PT ;  /* 0x0000000e0900720c */ /* 0x000fda0003f04070 */
[----:B------:R-:W-:Y:S01]  /*0850*/  @!P0 IMAD.IADD R14, R14, 0x1, -R9 ;  /* 0x000000010e0e8824 */ /* 0x000fe200078e0a09 */
[----:B------:R-:W-:Y:S02]  /*0860*/  ISETP.NE.AND P0, PT, R3, RZ, PT ;  /* 0x000000ff0300720c */ /* 0x000fe40003f05270 */
[----:B0-----:R-:W-:Y:S02]  /*0870*/  IADD3 R12, PT, PT, R4, -0x1, RZ ;  /* 0xffffffff040c7810 */ /* 0x001fe40007ffe0ff */
[----:B------:R-:W-:Y:S02]  /*0880*/  ISETP.GT.U32.AND P1, PT, R9, R14, PT ;  /* 0x0000000e0900720c */ /* 0x000fe40003f24070 */
[----:B------:R-:W-:Y:S02]  /*0890*/  I2FP.F32.S32 R13, R12 ;  /* 0x0000000c000d7245 */ /* 0x000fe40000201400 */
[----:B------:R-:W-:-:S04]  /*08a0*/  IADD3 R16, PT, PT, R5, -0x1, RZ ;  /* 0xffffffff05107810 */ /* 0x000fc80007ffe0ff */
[----:B------:R-:W-:-:S05]  /*08b0*/  I2FP.F32.S32 R11, R16 ;  /* 0x00000010000b7245 */ /* 0x000fca0000201400 */
[----:B------:R-:W-:Y:S02]  /*08c0*/  @!P1 IMAD.IADD R14, R14, 0x1, -R9 ;  /* 0x000000010e0e9824 */ /* 0x000fe400078e0a09 */
[----:B------:R-:W0:Y:S03]  /*08d0*/  LDC.64 R8, c[0x0][0x380] ;  /* 0x0000e000ff087b82 */ /* 0x000e260000000a00 */
[----:B------:R-:W-:Y:S02]  /*08e0*/  @!P2 IADD3 R14, PT, PT, -R14, RZ, RZ ;  /* 0x000000ff0e0ea210 */ /* 0x000fe40007ffe1ff */
[----:B------:R-:W-:-:S05]  /*08f0*/  @!P0 LOP3.LUT R14, RZ, R3, RZ, 0x33, !PT ;  /* 0x00000003ff0e8212 */ /* 0x000fca00078e33ff */
[----:B------:R-:W-:Y:S02]  /*0900*/  IMAD R15, R6, R3, R14 ;  /* 0x00000003060f7224 */ /* 0x000fe400078e020e */
[----:B--2---:R-:W-:-:S04]  /*0910*/  FADD R7, R7, 1 ;  /* 0x3f80000007077421 */ /* 0x004fc80000000000 */
[----:B------:R-:W-:Y:S01]  /*0920*/  FMUL R0, R7, 0.5 ;  /* 0x3f00000007007820 */ /* 0x000fe20000400000 */
[----:B---3--:R-:W-:-:S03]  /*0930*/  FADD R10, R10, 1 ;  /* 0x3f8000000a0a7421 */ /* 0x008fc60000000000 */
[----:B------:R-:W-:Y:S01]  /*0940*/  FMUL R0, R0, R13 ;  /* 0x0000000d00007220 */ /* 0x000fe20000400000 */
[----:B------:R-:W-:-:S03]  /*0950*/  FMUL R10, R10, 0.5 ;  /* 0x3f0000000a0a7820 */ /* 0x000fc60000400000 */
[----:B------:R-:W1:Y:S01]  /*0960*/  F2I.FLOOR.NTZ R7, R0 ;  /* 0x0000000000077305 */ /* 0x000e620000207100 */
[----:B------:R-:W-:-:S07]  /*0970*/  FMUL R10, R10, R11 ;  /* 0x0000000b0a0a7220 */ /* 0x000fce0000400000 */
[----:B------:R-:W2:Y:S01]  /*0980*/  F2I.FLOOR.NTZ R11, R10 ;  /* 0x0000000a000b7305 */ /* 0x000ea20000207100 */
[C---:B-1----:R-:W-:Y:S02]  /*0990*/  VIMNMX.RELU R13, PT, PT, R7.reuse, R12, PT ;  /* 0x0000000c070d7248 */ /* 0x042fe40003fe1100 */
[----:B------:R-:W-:-:S03]  /*09a0*/  IADD3 R3, PT, PT, R7, 0x1, RZ ;  /* 0x0000000107037810 */ /* 0x000fc60007ffe0ff */
[----:B------:R-:W-:Y:S01]  /*09b0*/  IMAD R14, R15, R4, R13 ;  /* 0x000000040f0e7224 */ /* 0x000fe200078e020d */
[----:B------:R-:W-:Y:S02]  /*09c0*/  VIMNMX.RELU R12, PT, PT, R3, R12, PT ;  /* 0x0000000c030c7248 */ /* 0x000fe40003fe1100 */
[C---:B--2---:R-:W-:Y:S02]  /*09d0*/  VIMNMX.RELU R6, PT, PT, R11.reuse, R16, PT ;  /* 0x000000100b067248 */ /* 0x044fe40003fe1100 */
[----:B------:R-:W-:Y:S01]  /*09e0*/  VIADDMNMX.RELU R16, R11, 0x1, R16, PT ;  /* 0x000000010b107846 */ /* 0x000fe20003801110 */
[----:B------:R-:W-:Y:S02]  /*09f0*/  IMAD R4, R15, R4, R12 ;  /* 0x000000040f047224 */ /* 0x000fe400078e020c */
[CC--:B------:R-:W-:Y:S02]  /*0a00*/  IMAD R3, R14.reuse, R5.reuse, R6 ;  /* 0x000000050e037224 */ /* 0x0c0fe400078e0206 */
[----:B------:R-:W-:-:S02]  /*0a10*/  IMAD R13, R14, R5, R16 ;  /* 0x000000050e0d7224 */ /* 0x000fc400078e0210 */
[----:B0-----:R-:W-:-:S04]  /*0a20*/  IMAD.WIDE R14, R3, 0x4, R8 ;  /* 0x00000004030e7825 */ /* 0x001fc800078e0208 */
[----:B------:R-:W-:Y:S01]  /*0a30*/  IMAD R17, R4, R5, R6 ;  /* 0x0000000504117224 */ /* 0x000fe200078e0206 */
[----:B------:R0:W2:Y:S01]  /*0a40*/  LDG.E R3, desc[UR4][R14.64] ;  /* 0x000000040e037981 */ /* 0x0000a2000c1e1900 */
[----:B------:R-:W-:-:S04]  /*0a50*/  IMAD.WIDE R12, R13, 0x4, R8 ;  /* 0x000000040d0c7825 */ /* 0x000fc800078e0208 */
[----:B------:R-:W-:Y:S02]  /*0a60*/  IMAD R5, R4, R5, R16 ;  /* 0x0000000504057224 */ /* 0x000fe400078e0210 */
[--C-:B------:R-:W-:Y:S01]  /*0a70*/  IMAD.WIDE R16, R17, 0x4, R8.reuse ;  /* 0x0000000411107825 */ /* 0x100fe200078e0208 */
[----:B------:R-:W3:Y:S03]  /*0a80*/  LDG.E R12, desc[UR4][R12.64] ;  /* 0x000000040c0c7981 */ /* 0x000ee6000c1e1900 */
[----:B------:R-:W-:Y:S02]  /*0a90*/  IMAD.WIDE R8, R5, 0x4, R8 ;  /* 0x0000000405087825 */ /* 0x000fe400078e0208 */
[----:B------:R-:W4:Y:S01]  /*0aa0*/  LDG.E R17, desc[UR4][R16.64] ;  /* 0x0000000410117981 */ /* 0x000f22000c1e1900 */
[----:B------:R-:W-:Y:S01]  /*0ab0*/  I2FP.F32.S32 R11, R11 ;  /* 0x0000000b000b7245 */ /* 0x000fe20000201400 */
[----:B------:R-:W1:Y:S02]  /*0ac0*/  LDC.64 R4, c[0x0][0x390] ;  /* 0x0000e400ff047b82 */ /* 0x000e640000000a00 */
[----:B------:R-:W5:Y:S01]  /*0ad0*/  LDG.E R8, desc[UR4][R8.64] ;  /* 0x0000000408087981 */ /* 0x000f62000c1e1900 */
[----:B------:R-:W-:Y:S01]  /*0ae0*/  I2FP.F32.S32 R7, R7 ;  /* 0x0000000700077245 */ /* 0x000fe20000201400 */
[----:B------:R-:W-:-:S04]  /*0af0*/  FADD R11, R10, -R11 ;  /* 0x8000000b0a0b7221 */ /* 0x000fc80000000000 */
[----:B------:R-:W-:Y:S01]  /*0b00*/  FADD R7, R0, -R7 ;  /* 0x8000000700077221 */ /* 0x000fe20000000000 */
[----:B------:R-:W-:-:S03]  /*0b10*/  FADD R6, -R11, 1 ;  /* 0x3f8000000b067421 */ /* 0x000fc60000000100 */
[----:B0-----:R-:W-:Y:S01]  /*0b20*/  FADD R15, -R7, 1 ;  /* 0x3f800000070f7421 */ /* 0x001fe20000000100 */
[----:B-1----:R-:W-:-:S04]  /*0b30*/  IMAD.WIDE R4, R2, 0x4, R4 ;  /* 0x0000000402047825 */ /* 0x002fc800078e0204 */
[----:B--2---:R-:W-:-:S04]  /*0b40*/  FMUL R0, R3, R6 ;  /* 0x0000000603007220 */ /* 0x004fc80000400000 */
[----:B------:R-:W-:Y:S01]  /*0b50*/  FFMA R0, R0, R15, RZ ;  /* 0x0000000f00007223 */ /* 0x000fe200000000ff */
[----:B---3--:R-:W-:-:S04]  /*0b60*/  FMUL R12, R11, R12 ;  /* 0x0000000c0b0c7220 */ /* 0x008fc80000400000 */
[----:B------:R-:W-:Y:S01]  /*0b70*/  FFMA R0, R15, R12, R0 ;  /* 0x0000000c0f007223 */ /* 0x000fe20000000000 */
[----:B----4-:R-:W-:Y:S01]  /*0b80*/  FMUL R17, R6, R17 ;  /* 0x0000001106117220 */ /* 0x010fe20000400000 */
[----:B-----5:R-:W-:-:S03]  /*0b90*/  FMUL R11, R11, R8 ;  /* 0x000000080b0b7220 */ /* 0x020fc60000400000 */
[----:B------:R-:W-:-:S04]  /*0ba0*/  FFMA R0, R7, R17, R0 ;  /* 0x0000001107007223 */ /* 0x000fc80000000000 */
[----:B------:R-:W-:-:S05]  /*0bb0*/  FFMA R11, R7, R11, R0 ;  /* 0x0000000b070b7223 */ /* 0x000fca0000000000 */
[----:B------:R-:W-:Y:S01]  /*0bc0*/  STG.E desc[UR4][R4.64], R11 ;  /* 0x0000000b04007986 */ /* 0x000fe2000c101904 */
[----:B------:R-:W-:Y:S05]  /*0bd0*/  EXIT ;  /* 0x000000000000794d */ /* 0x000fea0003800000 */
.L_x_40:
        /* <DEDUP_REMOVED lines=10> */
.L_x_49:


//--------------------- .nv.shared.reserved.0     --------------------------
	.section	.nv.shared.reserved.0,"aw",@nobits
	.weak		__nv_reservedSMEM_offset_0_alias
	.size		__nv_reservedSMEM_offset_0_alias, 0, 64
	.other		__nv_reservedSMEM_offset_0_alias,@"STO_CUDA_RESERVED_SHARED STV_DEFAULT"
__nv_reservedSMEM_offset_0_alias:
	.zero		0
	.zero		64


//--------------------- .nv.constant0._Z31bilinear_upsample_kernel_simplePKfPfiiiii --------------------------
	.section	.nv.constant0._Z31bilinear_upsample_kernel_simplePKfPfiiiii,"a",@progbits
	.sectionflags	@""
	.align	4
.nv.constant0._Z31bilinear_upsample_kernel_simplePKfPfiiiii:
	.zero		932


//--------------------- .nv.constant0._Z23nearest_upsample_kernelPKfPfiiiii --------------------------
	.section	.nv.constant0._Z23nearest_upsample_kernelPKfPfiiiii,"a",@progbits
	.sectionflags	@""
	.align	4
.nv.constant0._Z23nearest_upsample_kernelPKfPfiiiii:
	.zero		932


//--------------------- .nv.constant0._Z17build_grid_kernelPKfS0_Pfiiiiif --------------------------
	.section	.nv.constant0._Z17build_grid_kernelPKfS0_Pfiiiiif,"a",@progbits
	.sectionflags	@""
	.align	4
.nv.constant0._Z17build_grid_kernelPKfS0_Pfiiiiif:
	.zero		944


//--------------------- .nv.constant0._Z22pixel_unshuffle_kernelPKfPfiiiii --------------------------
	.section	.nv.constant0._Z22pixel_unshuffle_kernelPKfPfiiiii,"a",@progbits
	.sectionflags	@""
	.align	4
.nv.constant0._Z22pixel_unshuffle_kernelPKfPfiiiii:
	.zero		932


//--------------------- .nv.constant0._Z20pixel_shuffle_kernelPKfPfiiiii --------------------------
	.section	.nv.constant0._Z20pixel_shuffle_kernelPKfPfiiiii,"a",@progbits
	.sectionflags	@""
	.align	4
.nv.constant0._Z20pixel_shuffle_kernelPKfPfiiiii:
	.zero		932


//--------------------- .nv.constant0._Z21compute_offset_kernelPKfS0_S0_Pfiiiii --------------------------
	.section	.nv.constant0._Z21compute_offset_kernelPKfS0_S0_Pfiiiii,"a",@progbits
	.sectionflags	@""
	.align	4
.nv.constant0._Z21compute_offset_kernelPKfS0_S0_Pfiiiii:
	.zero		948


//--------------------- .nv.constant0._Z18grid_sample_kernelPKfS0_Pfiiiiii --------------------------
	.section	.nv.constant0._Z18grid_sample_kernelPKfS0_Pfiiiiii,"a",@progbits
	.sectionflags	@""
	.align	4
.nv.constant0._Z18grid_sample_kernelPKfS0_Pfiiiiii:
	.zero		944


//--------------------- SYMBOLS --------------------------

	.type		.nv.reservedSmem.offset0,@object
	.size		.nv.reservedSmem.offset0,0x4
